	.target	sm_100a

	.elftype	@"ET_EXEC"


//--------------------- .note.nv.tkinfo           --------------------------
	.section	.note.nv.tkinfo,"",@"SHT_NOTE"
	.sectionflags	@"SHF_NOTE_NV_TKINFO"
	.tkinfo
        /*0018*/ 	.word	0x00000002
        /*0030*/ 	.string	""
        /*0030*/ 	.string	"ptxas"
        /*0030*/ 	.string	"Cuda compilation tools, release 13.0, V13.0.88"
        /*0030*/ 	.string	"Build cuda_13.0.r13.0/compiler.36424714_0"
        /*0030*/ 	.string	"-arch sm_100a -m 64 "



//--------------------- .note.nv.cuinfo           --------------------------
	.section	.note.nv.cuinfo,"",@"SHT_NOTE"
	.sectionflags	@"SHF_NOTE_NV_CUINFO"
        /*0018*/ 	.short	0x0002
        /*001a*/ 	.short	0x0064
        /*001c*/ 	.short	0x0082
	.zero		2


//--------------------- .nv.info                  --------------------------
	.section	.nv.info,"",@"SHT_CUDA_INFO"
	.align	4


	//----- nvinfo : EIATTR_REGCOUNT
	.align		4
        /*0000*/ 	.byte	0x04, 0x2f
        /*0002*/ 	.short	(.L_19 - .L_18)
	.align		4
.L_18:
        /*0004*/ 	.word	index@(_ZN7cutlass13device_kernelINS_4gemm6kernel13GemmUniversalIN4cute5tupleIJiiiiEEENS1_10collective13CollectiveMmaINS1_35MainloopSm100TmaUmmaWarpSpecializedILi34ELi2ELi4ENS5_IJNS4_1CILi8EEENSA_ILi1EEESC_EEEEENS5_IJNSA_ILi64EEENSA_ILi128EEENSA_ILi32EEEEEEaNS5_IJlSC_lEEEaSJ_NS4_8TiledMMAINS4_8MMA_AtomIJNS4_15SM100_MMA_S8_SSIaaiLi64ELi128ELNS4_4UMMA5MajorE0ELSO_0ELNSN_8SaturateE0EEEEEENS4_6LayoutINS5_IJSC_SC_SC_EEENS5_IJNSA_ILi0EEESU_SU_EEEEENS5_IJNS4_10UnderscoreESX_SX_EEEEENS4_13SM90_TMA_LOADENS4_14ComposedLayoutINS4_7SwizzleILi1ELi4ELi3EEENS4_18smem_ptr_flag_bitsILi8EEENSS_INS5_IJSB_SH_EEENS5_IJSH_SC_EEEEEEEvNS4_8identityENS4_23SM90_TMA_LOAD_MULTICASTES19_vS1A_EENS_8epilogue10collective18CollectiveEpilogueINS1D_23Sm100TmaWarpSpecializedILi2ELi2ELi32ELb0ELb0EEEJSI_NS5_IJNSS_ISF_SC_EES1I_EEEaSJ_aSJ_NS1D_6fusion15FusionCallbacksIS1H_NS1K_17LinearCombinationIaiaiLNS_15FloatRoundStyleE2EEESI_S1J_JEEENS4_5SM1004TMEM4LOAD26SM100_TMEM_LOAD_16dp32b32xES10_NS11_INS12_ILi2ELi4ELi3EEES15_NSS_INS5_IJSB_SF_EEENS5_IJSF_SC_EEEEEEENS4_39AutoVectorizingCopyWithAssumedAlignmentILi128EEENS4_14SM90_TMA_STOREES1Y_S20_S20_EEEvvEEEEvNT_6ParamsE)
        /*0008*/ 	.word	0x0000005a


	//----- nvinfo : EIATTR_FRAME_SIZE
	.align		4
.L_19:
        /*000c*/ 	.byte	0x04, 0x11
        /*000e*/ 	.short	(.L_21 - .L_20)
	.align		4
.L_20:
        /*0010*/ 	.word	index@($__internal_2_$__cuda_sm10x_tcgen05_guardrail_trap_unallocated_columns_being_dealloced)
        /*0014*/ 	.word	0x00000000


	//----- nvinfo : EIATTR_FRAME_SIZE
	.align		4
.L_21:
        /*0018*/ 	.byte	0x04, 0x11
        /*001a*/ 	.short	(.L_23 - .L_22)
	.align		4
.L_22:
        /*001c*/ 	.word	index@($__internal_1_$__cuda_sm10x_tcgen05_guardrail_trap_phase_invalid_during_alloc)
        /*0020*/ 	.word	0x00000000


	//----- nvinfo : EIATTR_FRAME_SIZE
	.align		4
.L_23:
        /*0024*/ 	.byte	0x04, 0x11
        /*0026*/ 	.short	(.L_25 - .L_24)
	.align		4
.L_24:
        /*0028*/ 	.word	index@($__internal_0_$__cuda_sm10x_tcgen05_guardrail_trap_col_being_dealloced_not_returned_by_alloc)
        /*002c*/ 	.word	0x00000000


	//----- nvinfo : EIATTR_FRAME_SIZE
	.align		4
.L_25:
        /*0030*/ 	.byte	0x04, 0x11
        /*0032*/ 	.short	(.L_27 - .L_26)
	.align		4
.L_26:
        /*0034*/ 	.word	index@(_ZN7cutlass13device_kernelINS_4gemm6kernel13GemmUniversalIN4cute5tupleIJiiiiEEENS1_10collective13CollectiveMmaINS1_35MainloopSm100TmaUmmaWarpSpecializedILi34ELi2ELi4ENS5_IJNS4_1CILi8EEENSA_ILi1EEESC_EEEEENS5_IJNSA_ILi64EEENSA_ILi128EEENSA_ILi32EEEEEEaNS5_IJlSC_lEEEaSJ_NS4_8TiledMMAINS4_8MMA_AtomIJNS4_15SM100_MMA_S8_SSIaaiLi64ELi128ELNS4_4UMMA5MajorE0ELSO_0ELNSN_8SaturateE0EEEEEENS4_6LayoutINS5_IJSC_SC_SC_EEENS5_IJNSA_ILi0EEESU_SU_EEEEENS5_IJNS4_10UnderscoreESX_SX_EEEEENS4_13SM90_TMA_LOADENS4_14ComposedLayoutINS4_7SwizzleILi1ELi4ELi3EEENS4_18smem_ptr_flag_bitsILi8EEENSS_INS5_IJSB_SH_EEENS5_IJSH_SC_EEEEEEEvNS4_8identityENS4_23SM90_TMA_LOAD_MULTICASTES19_vS1A_EENS_8epilogue10collective18CollectiveEpilogueINS1D_23Sm100TmaWarpSpecializedILi2ELi2ELi32ELb0ELb0EEEJSI_NS5_IJNSS_ISF_SC_EES1I_EEEaSJ_aSJ_NS1D_6fusion15FusionCallbacksIS1H_NS1K_17LinearCombinationIaiaiLNS_15FloatRoundStyleE2EEESI_S1J_JEEENS4_5SM1004TMEM4LOAD26SM100_TMEM_LOAD_16dp32b32xES10_NS11_INS12_ILi2ELi4ELi3EEES15_NSS_INS5_IJSB_SF_EEENS5_IJSF_SC_EEEEEEENS4_39AutoVectorizingCopyWithAssumedAlignmentILi128EEENS4_14SM90_TMA_STOREES1Y_S20_S20_EEEvvEEEEvNT_6ParamsE)
        /*0038*/ 	.word	0x00000000


	//----- nvinfo : EIATTR_MIN_STACK_SIZE
	.align		4
.L_27:
        /*003c*/ 	.byte	0x04, 0x12
        /*003e*/ 	.short	(.L_29 - .L_28)
	.align		4
.L_28:
        /*0040*/ 	.word	index@(_ZN7cutlass13device_kernelINS_4gemm6kernel13GemmUniversalIN4cute5tupleIJiiiiEEENS1_10collective13CollectiveMmaINS1_35MainloopSm100TmaUmmaWarpSpecializedILi34ELi2ELi4ENS5_IJNS4_1CILi8EEENSA_ILi1EEESC_EEEEENS5_IJNSA_ILi64EEENSA_ILi128EEENSA_ILi32EEEEEEaNS5_IJlSC_lEEEaSJ_NS4_8TiledMMAINS4_8MMA_AtomIJNS4_15SM100_MMA_S8_SSIaaiLi64ELi128ELNS4_4UMMA5MajorE0ELSO_0ELNSN_8SaturateE0EEEEEENS4_6LayoutINS5_IJSC_SC_SC_EEENS5_IJNSA_ILi0EEESU_SU_EEEEENS5_IJNS4_10UnderscoreESX_SX_EEEEENS4_13SM90_TMA_LOADENS4_14ComposedLayoutINS4_7SwizzleILi1ELi4ELi3EEENS4_18smem_ptr_flag_bitsILi8EEENSS_INS5_IJSB_SH_EEENS5_IJSH_SC_EEEEEEEvNS4_8identityENS4_23SM90_TMA_LOAD_MULTICASTES19_vS1A_EENS_8epilogue10collective18CollectiveEpilogueINS1D_23Sm100TmaWarpSpecializedILi2ELi2ELi32ELb0ELb0EEEJSI_NS5_IJNSS_ISF_SC_EES1I_EEEaSJ_aSJ_NS1D_6fusion15FusionCallbacksIS1H_NS1K_17LinearCombinationIaiaiLNS_15FloatRoundStyleE2EEESI_S1J_JEEENS4_5SM1004TMEM4LOAD26SM100_TMEM_LOAD_16dp32b32xES10_NS11_INS12_ILi2ELi4ELi3EEES15_NSS_INS5_IJSB_SF_EEENS5_IJSF_SC_EEEEEEENS4_39AutoVectorizingCopyWithAssumedAlignmentILi128EEENS4_14SM90_TMA_STOREES1Y_S20_S20_EEEvvEEEEvNT_6ParamsE)
        /*0044*/ 	.word	0x00000000
.L_29:


//--------------------- .nv.compat                --------------------------
	.section	.nv.compat,"",@"SHT_CUDA_COMPAT_INFO"
	.align	4
        /*0000*/ 	.byte	0x02, 0x09, 0x01, 0x00, 0x02, 0x02, 0x03, 0x00, 0x02, 0x05, 0x06, 0x00, 0x03, 0x07, 0x01, 0x01
        /*0010*/ 	.byte	0x02, 0x03, 0x01, 0x00, 0x02, 0x06, 0x01, 0x00, 0x04, 0x0b, 0x08, 0x00, 0x01, 0x00, 0x00, 0x00
        /*0020*/ 	.byte	0x00, 0x00, 0x00, 0x00


//--------------------- .nv.info._ZN7cutlass13device_kernelINS_4gemm6kernel13GemmUniversalIN4cute5tupleIJiiiiEEENS1_10collective13CollectiveMmaINS1_35MainloopSm100TmaUmmaWarpSpecializedILi34ELi2ELi4ENS5_IJNS4_1CILi8EEENSA_ILi1EEESC_EEEEENS5_IJNSA_ILi64EEENSA_ILi128EEENSA_ILi32EEEEEEaNS5_IJlSC_lEEEaSJ_NS4_8TiledMMAINS4_8MMA_AtomIJNS4_15SM100_MMA_S8_SSIaaiLi64ELi128ELNS4_4UMMA5MajorE0ELSO_0ELNSN_8SaturateE0EEEEEENS4_6LayoutINS5_IJSC_SC_SC_EEENS5_IJNSA_ILi0EEESU_SU_EEEEENS5_IJNS4_10UnderscoreESX_SX_EEEEENS4_13SM90_TMA_LOADENS4_14ComposedLayoutINS4_7SwizzleILi1ELi4ELi3EEENS4_18smem_ptr_flag_bitsILi8EEENSS_INS5_IJSB_SH_EEENS5_IJSH_SC_EEEEEEEvNS4_8identityENS4_23SM90_TMA_LOAD_MULTICASTES19_vS1A_EENS_8epilogue10collective18CollectiveEpilogueINS1D_23Sm100TmaWarpSpecializedILi2ELi2ELi32ELb0ELb0EEEJSI_NS5_IJNSS_ISF_SC_EES1I_EEEaSJ_aSJ_NS1D_6fusion15FusionCallbacksIS1H_NS1K_17LinearCombinationIaiaiLNS_15FloatRoundStyleE2EEESI_S1J_JEEENS4_5SM1004TMEM4LOAD26SM100_TMEM_LOAD_16dp32b32xES10_NS11_INS12_ILi2ELi4ELi3EEES15_NSS_INS5_IJSB_SF_EEENS5_IJSF_SC_EEEEEEENS4_39AutoVectorizingCopyWithAssumedAlignmentILi128EEENS4_14SM90_TMA_STOREES1Y_S20_S20_EEEvvEEEEvNT_6ParamsE --------------------------
	.section	.nv.info._ZN7cutlass13device_kernelINS_4gemm6kernel13GemmUniversalIN4cute5tupleIJiiiiEEENS1_10collective13CollectiveMmaINS1_35MainloopSm100TmaUmmaWarpSpecializedILi34ELi2ELi4ENS5_IJNS4_1CILi8EEENSA_ILi1EEESC_EEEEENS5_IJNSA_ILi64EEENSA_ILi128EEENSA_ILi32EEEEEEaNS5_IJlSC_lEEEaSJ_NS4_8TiledMMAINS4_8MMA_AtomIJNS4_15SM100_MMA_S8_SSIaaiLi64ELi128ELNS4_4UMMA5MajorE0ELSO_0ELNSN_8SaturateE0EEEEEENS4_6LayoutINS5_IJSC_SC_SC_EEENS5_IJNSA_ILi0EEESU_SU_EEEEENS5_IJNS4_10UnderscoreESX_SX_EEEEENS4_13SM90_TMA_LOADENS4_14ComposedLayoutINS4_7SwizzleILi1ELi4ELi3EEENS4_18smem_ptr_flag_bitsILi8EEENSS_INS5_IJSB_SH_EEENS5_IJSH_SC_EEEEEEEvNS4_8identityENS4_23SM90_TMA_LOAD_MULTICASTES19_vS1A_EENS_8epilogue10collective18CollectiveEpilogueINS1D_23Sm100TmaWarpSpecializedILi2ELi2ELi32ELb0ELb0EEEJSI_NS5_IJNSS_ISF_SC_EES1I_EEEaSJ_aSJ_NS1D_6fusion15FusionCallbacksIS1H_NS1K_17LinearCombinationIaiaiLNS_15FloatRoundStyleE2EEESI_S1J_JEEENS4_5SM1004TMEM4LOAD26SM100_TMEM_LOAD_16dp32b32xES10_NS11_INS12_ILi2ELi4ELi3EEES15_NSS_INS5_IJSB_SF_EEENS5_IJSF_SC_EEEEEEENS4_39AutoVectorizingCopyWithAssumedAlignmentILi128EEENS4_14SM90_TMA_STOREES1Y_S20_S20_EEEvvEEEEvNT_6ParamsE,"",@"SHT_CUDA_INFO"
	.sectionflags	@""
	.align	4


	//----- nvinfo : EIATTR_CUDA_API_VERSION
	.align		4
        /*0000*/ 	.byte	0x04, 0x37
        /*0002*/ 	.short	(.L_31 - .L_30)
.L_30:
        /*0004*/ 	.word	0x00000082


	//----- nvinfo : EIATTR_KPARAM_INFO
	.align		4
.L_31:
        /*0008*/ 	.byte	0x04, 0x17
        /*000a*/ 	.short	(.L_33 - .L_32)
.L_32:
        /*000c*/ 	.word	0x00000000
        /*0010*/ 	.short	0x0000
        /*0012*/ 	.short	0x0000
        /*0014*/ 	.byte	0x00, 0xf0, 0x01, 0x20


	//----- nvinfo : EIATTR_AT_ENTRY_FRAGMENTS
	.align		4
.L_33:
        /*0018*/ 	.byte	0x04, 0x4f
        /*001a*/ 	.short	(.L_35 - .L_34)


	//   ....[0]....
.L_34:
        /*001c*/ 	.word	0x00000006


	//----- nvinfo : EIATTR_RESERVED_SMEM_USED
	.align		4
.L_35:
        /*0020*/ 	.byte	0x01, 0x41
	.zero		2


	//----- nvinfo : EIATTR_SPARSE_MMA_MASK
	.align		4
        /*0024*/ 	.byte	0x03, 0x50
        /*0026*/ 	.short	0x0000


	//----- nvinfo : EIATTR_TCGEN05_1CTA_USED
	.align		4
        /*0028*/ 	.byte	0x01, 0x51
	.zero		2


	//----- nvinfo : EIATTR_MAXREG_COUNT
	.align		4
        /*002c*/ 	.byte	0x03, 0x1b
        /*002e*/ 	.short	0x00ff


	//----- nvinfo : EIATTR_NUM_BARRIERS
	.align		4
        /*0030*/ 	.byte	0x02, 0x4c
        /*0032*/ 	.byte	0x07
	.zero		1


	//----- nvinfo : EIATTR_EXTERNS
	.align		4
        /*0034*/ 	.byte	0x04, 0x0f
        /*0036*/ 	.short	(.L_37 - .L_36)


	//   ....[0]....
	.align		4
.L_36:
        /*0038*/ 	.word	index@(__assertfail)


	//----- nvinfo : EIATTR_MERCURY_ISA_VERSION
	.align		4
.L_37:
        /*003c*/ 	.byte	0x03, 0x5f
        /*003e*/ 	.short	0x0101


	//----- nvinfo : EIATTR_INT_WARP_WIDE_INSTR_OFFSETS
	.align		4
        /*0040*/ 	.byte	0x04, 0x31
        /*0042*/ 	.short	(.L_39 - .L_38)


	//   ....[0]....
.L_38:
        /*0044*/ 	.word	0x00005120


	//   ....[1]....
        /*0048*/ 	.word	0x00005150


	//   ....[2]....
        /*004c*/ 	.word	0x00005170


	//   ....[3]....
        /*0050*/ 	.word	0x00005d20


	//   ....[4]....
        /*0054*/ 	.word	0x00005d90


	//   ....[5]....
        /*0058*/ 	.word	0x00005e90


	//   ....[6]....
        /*005c*/ 	.word	0x00005f40


	//----- nvinfo : EIATTR_COOP_GROUP_MASK_REGIDS
	.align		4
.L_39:
        /*0060*/ 	.byte	0x04, 0x29
        /*0062*/ 	.short	(.L_41 - .L_40)


	//   ....[0]....
.L_40:
        /*0064*/ 	.word	0xffffffff


	//   ....[1]....
        /*0068*/ 	.word	0xffffffff


	//   ....[2]....
        /*006c*/ 	.word	0xffffffff


	//   ....[3]....
        /*0070*/ 	.word	0xffffffff


	//   ....[4]....
        /*0074*/ 	.word	0xffffffff


	//   ....[5]....
        /*0078*/ 	.word	0xffffffff


	//   ....[6]....
        /*007c*/ 	.word	0xffffffff


	//   ....[7]....
        /*0080*/ 	.word	0xffffffff


	//   ....[8]....
        /*0084*/ 	.word	0xffffffff


	//   ....[9]....
        /*0088*/ 	.word	0xffffffff


	//   ....[10]....
        /*008c*/ 	.word	0xffffffff


	//   ....[11]....
        /*0090*/ 	.word	0xffffffff


	//   ....[12]....
        /*0094*/ 	.word	0xffffffff


	//   ....[13]....
        /*0098*/ 	.word	0xffffffff


	//----- nvinfo : EIATTR_COOP_GROUP_INSTR_OFFSETS
	.align		4
.L_41:
        /*009c*/ 	.byte	0x04, 0x28
        /*009e*/ 	.short	(.L_43 - .L_42)


	//   ....[0]....
.L_42:
        /*00a0*/ 	.word	0x00000080


	//   ....[1]....
        /*00a4*/ 	.word	0x000004f0


	//   ....[2]....
        /*00a8*/ 	.word	0x00000a70


	//   ....[3]....
        /*00ac*/ 	.word	0x00000bd0


	//   ....[4]....
        /*00b0*/ 	.word	0x00000cd0


	//   ....[5]....
        /*00b4*/ 	.word	0x00000e40


	//   ....[6]....
        /*00b8*/ 	.word	0x00000fe0


	//   ....[7]....
        /*00bc*/ 	.word	0x000011a0


	//   ....[8]....
        /*00c0*/ 	.word	0x000024d0


	//   ....[9]....
        /*00c4*/ 	.word	0x00004460


	//   ....[10]....
        /*00c8*/ 	.word	0x00004670


	//   ....[11]....
        /*00cc*/ 	.word	0x000046a0


	//   ....[12]....
        /*00d0*/ 	.word	0x00005000


	//   ....[13]....
        /*00d4*/ 	.word	0x00005230


	//----- nvinfo : EIATTR_VRC_CTA_INIT_COUNT
	.align		4
.L_43:
        /*00d8*/ 	.byte	0x02, 0x4a
        /*00da*/ 	.byte	0x80
	.zero		1


	//----- nvinfo : EIATTR_SYSCALL_OFFSETS
	.align		4
        /*00dc*/ 	.byte	0x04, 0x46
        /*00de*/ 	.short	(.L_45 - .L_44)


	//   ....[0]....
.L_44:
        /*00e0*/ 	.word	0x00006b40


	//   ....[1]....
        /*00e4*/ 	.word	0x00006c80


	//   ....[2]....
        /*00e8*/ 	.word	0x000074b0


	//   ....[3]....
        /*00ec*/ 	.word	0x00008250


	//----- nvinfo : EIATTR_MBARRIER_INSTR_OFFSETS
	.align		4
.L_45:
        /*00f0*/ 	.byte	0x04, 0x39
        /*00f2*/ 	.short	(.L_47 - .L_46)


	//   ....[0]....
.L_46:
        /*00f4*/ 	.word	0x00000610
        /*00f8*/ 	.word	0x000000ff
        /*00fc*/ 	.word	0x00000000
        /*0100*/ 	.short	0x0100
        /*0102*/ 	.byte	0x04
	.zero		1


	//   ....[1]....
        /*0104*/ 	.word	0x00000620
        /*0108*/ 	.word	0x000000ff
        /*010c*/ 	.word	0x00000110
        /*0110*/ 	.short	0x0100
        /*0112*/ 	.byte	0x04
	.zero		1


	//   ....[2]....
        /*0114*/ 	.word	0x00000630
        /*0118*/ 	.word	0x000000ff
        /*011c*/ 	.word	0x00000008
        /*0120*/ 	.short	0x0100
        /*0122*/ 	.byte	0x04
	.zero		1


	//   ....[3]....
        /*0124*/ 	.word	0x00000640
        /*0128*/ 	.word	0x000000ff
        /*012c*/ 	.word	0x00000118
        /*0130*/ 	.short	0x0100
        /*0132*/ 	.byte	0x04
	.zero		1


	//   ....[4]....
        /*0134*/ 	.word	0x00000650
        /*0138*/ 	.word	0x000000ff
        /*013c*/ 	.word	0x00000010
        /*0140*/ 	.short	0x0100
        /*0142*/ 	.byte	0x04
	.zero		1


	//   ....[5]....
        /*0144*/ 	.word	0x00000660
        /*0148*/ 	.word	0x000000ff
        /*014c*/ 	.word	0x00000120
        /*0150*/ 	.short	0x0100
        /*0152*/ 	.byte	0x04
	.zero		1


	//   ....[6]....
        /*0154*/ 	.word	0x00000670
        /*0158*/ 	.word	0x000000ff
        /*015c*/ 	.word	0x00000018
        /*0160*/ 	.short	0x0100
        /*0162*/ 	.byte	0x04
	.zero		1


	//   ....[7]....
        /*0164*/ 	.word	0x00000680
        /*0168*/ 	.word	0x000000ff
        /*016c*/ 	.word	0x00000128
        /*0170*/ 	.short	0x0100
        /*0172*/ 	.byte	0x04
	.zero		1


	//   ....[8]....
        /*0174*/ 	.word	0x00000690
        /*0178*/ 	.word	0x000000ff
        /*017c*/ 	.word	0x00000020
        /*0180*/ 	.short	0x0100
        /*0182*/ 	.byte	0x04
	.zero		1


	//   ....[9]....
        /*0184*/ 	.word	0x000006a0
        /*0188*/ 	.word	0x000000ff
        /*018c*/ 	.word	0x00000130
        /*0190*/ 	.short	0x0100
        /*0192*/ 	.byte	0x04
	.zero		1


	//   ....[10]....
        /*0194*/ 	.word	0x000006b0
        /*0198*/ 	.word	0x000000ff
        /*019c*/ 	.word	0x00000028
        /*01a0*/ 	.short	0x0100
        /*01a2*/ 	.byte	0x04
	.zero		1


	//   ....[11]....
        /*01a4*/ 	.word	0x000006c0
        /*01a8*/ 	.word	0x000000ff
        /*01ac*/ 	.word	0x00000138
        /*01b0*/ 	.short	0x0100
        /*01b2*/ 	.byte	0x04
	.zero		1


	//   ....[12]....
        /*01b4*/ 	.word	0x000006d0
        /*01b8*/ 	.word	0x000000ff
        /*01bc*/ 	.word	0x00000030
        /*01c0*/ 	.short	0x0100
        /*01c2*/ 	.byte	0x04
	.zero		1


	//   ....[13]....
        /*01c4*/ 	.word	0x000006e0
        /*01c8*/ 	.word	0x000000ff
        /*01cc*/ 	.word	0x00000140
        /*01d0*/ 	.short	0x0100
        /*01d2*/ 	.byte	0x04
	.zero		1


	//   ....[14]....
        /*01d4*/ 	.word	0x000006f0
        /*01d8*/ 	.word	0x000000ff
        /*01dc*/ 	.word	0x00000038
        /*01e0*/ 	.short	0x0100
        /*01e2*/ 	.byte	0x04
	.zero		1


	//   ....[15]....
        /*01e4*/ 	.word	0x00000700
        /*01e8*/ 	.word	0x000000ff
        /*01ec*/ 	.word	0x00000148
        /*01f0*/ 	.short	0x0100
        /*01f2*/ 	.byte	0x04
	.zero		1


	//   ....[16]....
        /*01f4*/ 	.word	0x00000710
        /*01f8*/ 	.word	0x000000ff
        /*01fc*/ 	.word	0x00000040
        /*0200*/ 	.short	0x0100
        /*0202*/ 	.byte	0x04
	.zero		1


	//   ....[17]....
        /*0204*/ 	.word	0x00000720
        /*0208*/ 	.word	0x000000ff
        /*020c*/ 	.word	0x00000150
        /*0210*/ 	.short	0x0100
        /*0212*/ 	.byte	0x04
	.zero		1


	//   ....[18]....
        /*0214*/ 	.word	0x00000730
        /*0218*/ 	.word	0x000000ff
        /*021c*/ 	.word	0x00000048
        /*0220*/ 	.short	0x0100
        /*0222*/ 	.byte	0x04
	.zero		1


	//   ....[19]....
        /*0224*/ 	.word	0x00000740
        /*0228*/ 	.word	0x000000ff
        /*022c*/ 	.word	0x00000158
        /*0230*/ 	.short	0x0100
        /*0232*/ 	.byte	0x04
	.zero		1


	//   ....[20]....
        /*0234*/ 	.word	0x00000750
        /*0238*/ 	.word	0x000000ff
        /*023c*/ 	.word	0x00000050
        /*0240*/ 	.short	0x0100
        /*0242*/ 	.byte	0x04
	.zero		1


	//   ....[21]....
        /*0244*/ 	.word	0x00000760
        /*0248*/ 	.word	0x000000ff
        /*024c*/ 	.word	0x00000160
        /*0250*/ 	.short	0x0100
        /*0252*/ 	.byte	0x04
	.zero		1


	//   ....[22]....
        /*0254*/ 	.word	0x00000770
        /*0258*/ 	.word	0x000000ff
        /*025c*/ 	.word	0x00000058
        /*0260*/ 	.short	0x0100
        /*0262*/ 	.byte	0x04
	.zero		1


	//   ....[23]....
        /*0264*/ 	.word	0x00000780
        /*0268*/ 	.word	0x000000ff
        /*026c*/ 	.word	0x00000168
        /*0270*/ 	.short	0x0100
        /*0272*/ 	.byte	0x04
	.zero		1


	//   ....[24]....
        /*0274*/ 	.word	0x00000790
        /*0278*/ 	.word	0x000000ff
        /*027c*/ 	.word	0x00000060
        /*0280*/ 	.short	0x0100
        /*0282*/ 	.byte	0x04
	.zero		1


	//   ....[25]....
        /*0284*/ 	.word	0x000007a0
        /*0288*/ 	.word	0x000000ff
        /*028c*/ 	.word	0x00000170
        /*0290*/ 	.short	0x0100
        /*0292*/ 	.byte	0x04
	.zero		1


	//   ....[26]....
        /*0294*/ 	.word	0x000007b0
        /*0298*/ 	.word	0x000000ff
        /*029c*/ 	.word	0x00000068
        /*02a0*/ 	.short	0x0100
        /*02a2*/ 	.byte	0x04
	.zero		1


	//   ....[27]....
        /*02a4*/ 	.word	0x000007c0
        /*02a8*/ 	.word	0x000000ff
        /*02ac*/ 	.word	0x00000178
        /*02b0*/ 	.short	0x0100
        /*02b2*/ 	.byte	0x04
	.zero		1


	//   ....[28]....
        /*02b4*/ 	.word	0x000007d0
        /*02b8*/ 	.word	0x000000ff
        /*02bc*/ 	.word	0x00000070
        /*02c0*/ 	.short	0x0100
        /*02c2*/ 	.byte	0x04
	.zero		1


	//   ....[29]....
        /*02c4*/ 	.word	0x000007e0
        /*02c8*/ 	.word	0x000000ff
        /*02cc*/ 	.word	0x00000180
        /*02d0*/ 	.short	0x0100
        /*02d2*/ 	.byte	0x04
	.zero		1


	//   ....[30]....
        /*02d4*/ 	.word	0x000007f0
        /*02d8*/ 	.word	0x000000ff
        /*02dc*/ 	.word	0x00000078
        /*02e0*/ 	.short	0x0100
        /*02e2*/ 	.byte	0x04
	.zero		1


	//   ....[31]....
        /*02e4*/ 	.word	0x00000800
        /*02e8*/ 	.word	0x000000ff
        /*02ec*/ 	.word	0x00000188
        /*02f0*/ 	.short	0x0100
        /*02f2*/ 	.byte	0x04
	.zero		1


	//   ....[32]....
        /*02f4*/ 	.word	0x00000810
        /*02f8*/ 	.word	0x000000ff
        /*02fc*/ 	.word	0x00000080
        /*0300*/ 	.short	0x0100
        /*0302*/ 	.byte	0x04
	.zero		1


	//   ....[33]....
        /*0304*/ 	.word	0x00000820
        /*0308*/ 	.word	0x000000ff
        /*030c*/ 	.word	0x00000190
        /*0310*/ 	.short	0x0100
        /*0312*/ 	.byte	0x04
	.zero		1


	//   ....[34]....
        /*0314*/ 	.word	0x00000830
        /*0318*/ 	.word	0x000000ff
        /*031c*/ 	.word	0x00000088
        /*0320*/ 	.short	0x0100
        /*0322*/ 	.byte	0x04
	.zero		1


	//   ....[35]....
        /*0324*/ 	.word	0x00000840
        /*0328*/ 	.word	0x000000ff
        /*032c*/ 	.word	0x00000198
        /*0330*/ 	.short	0x0100
        /*0332*/ 	.byte	0x04
	.zero		1


	//   ....[36]....
        /*0334*/ 	.word	0x00000850
        /*0338*/ 	.word	0x000000ff
        /*033c*/ 	.word	0x00000090
        /*0340*/ 	.short	0x0100
        /*0342*/ 	.byte	0x04
	.zero		1


	//   ....[37]....
        /*0344*/ 	.word	0x00000860
        /*0348*/ 	.word	0x000000ff
        /*034c*/ 	.word	0x000001a0
        /*0350*/ 	.short	0x0100
        /*0352*/ 	.byte	0x04
	.zero		1


	//   ....[38]....
        /*0354*/ 	.word	0x00000870
        /*0358*/ 	.word	0x000000ff
        /*035c*/ 	.word	0x00000098
        /*0360*/ 	.short	0x0100
        /*0362*/ 	.byte	0x04
	.zero		1


	//   ....[39]....
        /*0364*/ 	.word	0x00000880
        /*0368*/ 	.word	0x000000ff
        /*036c*/ 	.word	0x000001a8
        /*0370*/ 	.short	0x0100
        /*0372*/ 	.byte	0x04
	.zero		1


	//   ....[40]....
        /*0374*/ 	.word	0x00000890
        /*0378*/ 	.word	0x000000ff
        /*037c*/ 	.word	0x000000a0
        /*0380*/ 	.short	0x0100
        /*0382*/ 	.byte	0x04
	.zero		1


	//   ....[41]....
        /*0384*/ 	.word	0x000008a0
        /*0388*/ 	.word	0x000000ff
        /*038c*/ 	.word	0x000001b0
        /*0390*/ 	.short	0x0100
        /*0392*/ 	.byte	0x04
	.zero		1


	//   ....[42]....
        /*0394*/ 	.word	0x000008b0
        /*0398*/ 	.word	0x000000ff
        /*039c*/ 	.word	0x000000a8
        /*03a0*/ 	.short	0x0100
        /*03a2*/ 	.byte	0x04
	.zero		1


	//   ....[43]....
        /*03a4*/ 	.word	0x000008c0
        /*03a8*/ 	.word	0x000000ff
        /*03ac*/ 	.word	0x000001b8
        /*03b0*/ 	.short	0x0100
        /*03b2*/ 	.byte	0x04
	.zero		1


	//   ....[44]....
        /*03b4*/ 	.word	0x000008d0
        /*03b8*/ 	.word	0x000000ff
        /*03bc*/ 	.word	0x000000b0
        /*03c0*/ 	.short	0x0100
        /*03c2*/ 	.byte	0x04
	.zero		1


	//   ....[45]....
        /*03c4*/ 	.word	0x000008e0
        /*03c8*/ 	.word	0x000000ff
        /*03cc*/ 	.word	0x000001c0
        /*03d0*/ 	.short	0x0100
        /*03d2*/ 	.byte	0x04
	.zero		1


	//   ....[46]....
        /*03d4*/ 	.word	0x000008f0
        /*03d8*/ 	.word	0x000000ff
        /*03dc*/ 	.word	0x000000b8
        /*03e0*/ 	.short	0x0100
        /*03e2*/ 	.byte	0x04
	.zero		1


	//   ....[47]....
        /*03e4*/ 	.word	0x00000900
        /*03e8*/ 	.word	0x000000ff
        /*03ec*/ 	.word	0x000001c8
        /*03f0*/ 	.short	0x0100
        /*03f2*/ 	.byte	0x04
	.zero		1


	//   ....[48]....
        /*03f4*/ 	.word	0x00000910
        /*03f8*/ 	.word	0x000000ff
        /*03fc*/ 	.word	0x000000c0
        /*0400*/ 	.short	0x0100
        /*0402*/ 	.byte	0x04
	.zero		1


	//   ....[49]....
        /*0404*/ 	.word	0x00000920
        /*0408*/ 	.word	0x000000ff
        /*040c*/ 	.word	0x000001d0
        /*0410*/ 	.short	0x0100
        /*0412*/ 	.byte	0x04
	.zero		1


	//   ....[50]....
        /*0414*/ 	.word	0x00000930
        /*0418*/ 	.word	0x000000ff
        /*041c*/ 	.word	0x000000c8
        /*0420*/ 	.short	0x0100
        /*0422*/ 	.byte	0x04
	.zero		1


	//   ....[51]....
        /*0424*/ 	.word	0x00000940
        /*0428*/ 	.word	0x000000ff
        /*042c*/ 	.word	0x000001d8
        /*0430*/ 	.short	0x0100
        /*0432*/ 	.byte	0x04
	.zero		1


	//   ....[52]....
        /*0434*/ 	.word	0x00000950
        /*0438*/ 	.word	0x000000ff
        /*043c*/ 	.word	0x000000d0
        /*0440*/ 	.short	0x0100
        /*0442*/ 	.byte	0x04
	.zero		1


	//   ....[53]....
        /*0444*/ 	.word	0x00000960
        /*0448*/ 	.word	0x000000ff
        /*044c*/ 	.word	0x000001e0
        /*0450*/ 	.short	0x0100
        /*0452*/ 	.byte	0x04
	.zero		1


	//   ....[54]....
        /*0454*/ 	.word	0x00000970
        /*0458*/ 	.word	0x000000ff
        /*045c*/ 	.word	0x000000d8
        /*0460*/ 	.short	0x0100
        /*0462*/ 	.byte	0x04
	.zero		1


	//   ....[55]....
        /*0464*/ 	.word	0x00000980
        /*0468*/ 	.word	0x000000ff
        /*046c*/ 	.word	0x000001e8
        /*0470*/ 	.short	0x0100
        /*0472*/ 	.byte	0x04
	.zero		1


	//   ....[56]....
        /*0474*/ 	.word	0x00000990
        /*0478*/ 	.word	0x000000ff
        /*047c*/ 	.word	0x000000e0
        /*0480*/ 	.short	0x0100
        /*0482*/ 	.byte	0x04
	.zero		1


	//   ....[57]....
        /*0484*/ 	.word	0x000009a0
        /*0488*/ 	.word	0x000000ff
        /*048c*/ 	.word	0x000001f0
        /*0490*/ 	.short	0x0100
        /*0492*/ 	.byte	0x04
	.zero		1


	//   ....[58]....
        /*0494*/ 	.word	0x000009b0
        /*0498*/ 	.word	0x000000ff
        /*049c*/ 	.word	0x000000e8
        /*04a0*/ 	.short	0x0100
        /*04a2*/ 	.byte	0x04
	.zero		1


	//   ....[59]....
        /*04a4*/ 	.word	0x000009c0
        /*04a8*/ 	.word	0x000000ff
        /*04ac*/ 	.word	0x000001f8
        /*04b0*/ 	.short	0x0100
        /*04b2*/ 	.byte	0x04
	.zero		1


	//   ....[60]....
        /*04b4*/ 	.word	0x000009d0
        /*04b8*/ 	.word	0x000000ff
        /*04bc*/ 	.word	0x000000f0
        /*04c0*/ 	.short	0x0100
        /*04c2*/ 	.byte	0x04
	.zero		1


	//   ....[61]....
        /*04c4*/ 	.word	0x000009e0
        /*04c8*/ 	.word	0x000000ff
        /*04cc*/ 	.word	0x00000200
        /*04d0*/ 	.short	0x0100
        /*04d2*/ 	.byte	0x04
	.zero		1


	//   ....[62]....
        /*04d4*/ 	.word	0x000009f0
        /*04d8*/ 	.word	0x000000ff
        /*04dc*/ 	.word	0x000000f8
        /*04e0*/ 	.short	0x0100
        /*04e2*/ 	.byte	0x04
	.zero		1


	//   ....[63]....
        /*04e4*/ 	.word	0x00000a00
        /*04e8*/ 	.word	0x000000ff
        /*04ec*/ 	.word	0x00000208
        /*04f0*/ 	.short	0x0100
        /*04f2*/ 	.byte	0x04
	.zero		1


	//   ....[64]....
        /*04f4*/ 	.word	0x00000a10
        /*04f8*/ 	.word	0x000000ff
        /*04fc*/ 	.word	0x00000100
        /*0500*/ 	.short	0x0100
        /*0502*/ 	.byte	0x04
	.zero		1


	//   ....[65]....
        /*0504*/ 	.word	0x00000a20
        /*0508*/ 	.word	0x000000ff
        /*050c*/ 	.word	0x00000210
        /*0510*/ 	.short	0x0100
        /*0512*/ 	.byte	0x04
	.zero		1


	//   ....[66]....
        /*0514*/ 	.word	0x00000a30
        /*0518*/ 	.word	0x000000ff
        /*051c*/ 	.word	0x00000108
        /*0520*/ 	.short	0x0100
        /*0522*/ 	.byte	0x04
	.zero		1


	//   ....[67]....
        /*0524*/ 	.word	0x00000a40
        /*0528*/ 	.word	0x000000ff
        /*052c*/ 	.word	0x00000218
        /*0530*/ 	.short	0x0100
        /*0532*/ 	.byte	0x04
	.zero		1


	//   ....[68]....
        /*0534*/ 	.word	0x00000b80
        /*0538*/ 	.word	0x000000ff
        /*053c*/ 	.word	0x00000220
        /*0540*/ 	.short	0x0100
        /*0542*/ 	.byte	0x04
	.zero		1


	//   ....[69]....
        /*0544*/ 	.word	0x00000b90
        /*0548*/ 	.word	0x000000ff
        /*054c*/ 	.word	0x00000230
        /*0550*/ 	.short	0x0100
        /*0552*/ 	.byte	0x04
	.zero		1


	//   ....[70]....
        /*0554*/ 	.word	0x00000ba0
        /*0558*/ 	.word	0x000000ff
        /*055c*/ 	.word	0x00000228
        /*0560*/ 	.short	0x0100
        /*0562*/ 	.byte	0x04
	.zero		1


	//   ....[71]....
        /*0564*/ 	.word	0x00000bb0
        /*0568*/ 	.word	0x000000ff
        /*056c*/ 	.word	0x00000238
        /*0570*/ 	.short	0x0100
        /*0572*/ 	.byte	0x04
	.zero		1


	//   ....[72]....
        /*0574*/ 	.word	0x00000ca0
        /*0578*/ 	.word	0x000000ff
        /*057c*/ 	.word	0x00000240
        /*0580*/ 	.short	0x0100
        /*0582*/ 	.byte	0x06
	.zero		1


	//   ....[73]....
        /*0584*/ 	.word	0x00000cb0
        /*0588*/ 	.word	0x000000ff
        /*058c*/ 	.word	0x00000248
        /*0590*/ 	.short	0x0100
        /*0592*/ 	.byte	0x06
	.zero		1


	//   ....[74]....
        /*0594*/ 	.word	0x00000df0
        /*0598*/ 	.word	0x000000ff
        /*059c*/ 	.word	0x00000250
        /*05a0*/ 	.short	0x0100
        /*05a2*/ 	.byte	0x06
	.zero		1


	//   ....[75]....
        /*05a4*/ 	.word	0x00000e00
        /*05a8*/ 	.word	0x000000ff
        /*05ac*/ 	.word	0x00000260
        /*05b0*/ 	.short	0x0100
        /*05b2*/ 	.byte	0x06
	.zero		1


	//   ....[76]....
        /*05b4*/ 	.word	0x00000e10
        /*05b8*/ 	.word	0x000000ff
        /*05bc*/ 	.word	0x00000258
        /*05c0*/ 	.short	0x0100
        /*05c2*/ 	.byte	0x06
	.zero		1


	//   ....[77]....
        /*05c4*/ 	.word	0x00000e20
        /*05c8*/ 	.word	0x000000ff
        /*05cc*/ 	.word	0x00000268
        /*05d0*/ 	.short	0x0100
        /*05d2*/ 	.byte	0x06
	.zero		1


	//   ....[78]....
        /*05d4*/ 	.word	0x00000f50
        /*05d8*/ 	.word	0x000000ff
        /*05dc*/ 	.word	0x00000270
        /*05e0*/ 	.short	0x0100
        /*05e2*/ 	.byte	0x04
	.zero		1


	//   ....[79]....
        /*05e4*/ 	.word	0x00000f60
        /*05e8*/ 	.word	0x000000ff
        /*05ec*/ 	.word	0x00000290
        /*05f0*/ 	.short	0x0100
        /*05f2*/ 	.byte	0x04
	.zero		1


	//   ....[80]....
        /*05f4*/ 	.word	0x00000f70
        /*05f8*/ 	.word	0x000000ff
        /*05fc*/ 	.word	0x00000278
        /*0600*/ 	.short	0x0100
        /*0602*/ 	.byte	0x04
	.zero		1


	//   ....[81]....
        /*0604*/ 	.word	0x00000f80
        /*0608*/ 	.word	0x000000ff
        /*060c*/ 	.word	0x00000298
        /*0610*/ 	.short	0x0100
        /*0612*/ 	.byte	0x04
	.zero		1


	//   ....[82]....
        /*0614*/ 	.word	0x00000f90
        /*0618*/ 	.word	0x000000ff
        /*061c*/ 	.word	0x00000280
        /*0620*/ 	.short	0x0100
        /*0622*/ 	.byte	0x04
	.zero		1


	//   ....[83]....
        /*0624*/ 	.word	0x00000fa0
        /*0628*/ 	.word	0x000000ff
        /*062c*/ 	.word	0x000002a0
        /*0630*/ 	.short	0x0100
        /*0632*/ 	.byte	0x04
	.zero		1


	//   ....[84]....
        /*0634*/ 	.word	0x00000fb0
        /*0638*/ 	.word	0x000000ff
        /*063c*/ 	.word	0x00000288
        /*0640*/ 	.short	0x0100
        /*0642*/ 	.byte	0x04
	.zero		1


	//   ....[85]....
        /*0644*/ 	.word	0x00000fc0
        /*0648*/ 	.word	0x000000ff
        /*064c*/ 	.word	0x000002a8
        /*0650*/ 	.short	0x0100
        /*0652*/ 	.byte	0x04
	.zero		1


	//   ....[86]....
        /*0654*/ 	.word	0x000010b0
        /*0658*/ 	.word	0x000000ff
        /*065c*/ 	.word	0x000002b0
        /*0660*/ 	.short	0x0100
        /*0662*/ 	.byte	0x04
	.zero		1


	//   ....[87]....
        /*0664*/ 	.word	0x000010c0
        /*0668*/ 	.word	0x000000ff
        /*066c*/ 	.word	0x000002c0
        /*0670*/ 	.short	0x0100
        /*0672*/ 	.byte	0x04
	.zero		1


	//   ....[88]....
        /*0674*/ 	.word	0x000010d0
        /*0678*/ 	.word	0x000000ff
        /*067c*/ 	.word	0x000002b8
        /*0680*/ 	.short	0x0100
        /*0682*/ 	.byte	0x04
	.zero		1


	//   ....[89]....
        /*0684*/ 	.word	0x000010e0
        /*0688*/ 	.word	0x000000ff
        /*068c*/ 	.word	0x000002c8
        /*0690*/ 	.short	0x0100
        /*0692*/ 	.byte	0x04
	.zero		1


	//   ....[90]....
        /*0694*/ 	.word	0x00001d50
        /*0698*/ 	.word	0x00000000
        /*069c*/ 	.word	0x000002c0
        /*06a0*/ 	.short	0x010a
        /*06a2*/ 	.byte	0xff
	.zero		1


	//   ....[91]....
        /*06a4*/ 	.word	0x00001d80
        /*06a8*/ 	.word	0x00000000
        /*06ac*/ 	.word	0x000002b0
        /*06b0*/ 	.short	0x0101
        /*06b2*/ 	.byte	0xff
	.zero		1


	//   ....[92]....
        /*06b4*/ 	.word	0x00001e50
        /*06b8*/ 	.word	0x000000ff
        /*06bc*/ 	.word	0x00000110
        /*06c0*/ 	.short	0x010a
        /*06c2*/ 	.byte	0x04
	.zero		1


	//   ....[93]....
        /*06c4*/ 	.word	0x00001ed0
        /*06c8*/ 	.word	0x000000ff
        /*06cc*/ 	.word	0x00000110
        /*06d0*/ 	.short	0x010a
        /*06d2*/ 	.byte	0x21
	.zero		1


	//   ....[94]....
        /*06d4*/ 	.word	0x00002060
        /*06d8*/ 	.word	0x000000ff
        /*06dc*/ 	.word	0x00000110
        /*06e0*/ 	.short	0x010a
        /*06e2*/ 	.byte	0x08
	.zero		1


	//   ....[95]....
        /*06e4*/ 	.word	0x00002180
        /*06e8*/ 	.word	0x000000ff
        /*06ec*/ 	.word	0x00000248
        /*06f0*/ 	.short	0x0101
        /*06f2*/ 	.byte	0x06
	.zero		1


	//   ....[96]....
        /*06f4*/ 	.word	0x000021a0
        /*06f8*/ 	.word	0x000000ff
        /*06fc*/ 	.word	0x00000110
        /*0700*/ 	.short	0x010a
        /*0702*/ 	.byte	0x04
	.zero		1


	//   ....[97]....
        /*0704*/ 	.word	0x00002220
        /*0708*/ 	.word	0x000000ff
        /*070c*/ 	.word	0x00000110
        /*0710*/ 	.short	0x010a
        /*0712*/ 	.byte	0x11
	.zero		1


	//   ....[98]....
        /*0714*/ 	.word	0x00002430
        /*0718*/ 	.word	0x000000ff
        /*071c*/ 	.word	0x00000110
        /*0720*/ 	.short	0x010a
        /*0722*/ 	.byte	0x07
	.zero		1


	//   ....[99]....
        /*0724*/ 	.word	0x00002500
        /*0728*/ 	.word	0x00000003
        /*072c*/ 	.word	0x00000250
        /*0730*/ 	.short	0x010a
        /*0732*/ 	.byte	0xff
	.zero		1


	//   ....[100]....
        /*0734*/ 	.word	0x00002650
        /*0738*/ 	.word	0x00000000
        /*073c*/ 	.word	0x00000000
        /*0740*/ 	.short	0x0101
        /*0742*/ 	.byte	0xff
	.zero		1


	//   ....[101]....
        /*0744*/ 	.word	0x00002c00
        /*0748*/ 	.word	0x000000ff
        /*074c*/ 	.word	0x00000000
        /*0750*/ 	.short	0x010a
        /*0752*/ 	.byte	0x04
	.zero		1


	//   ....[102]....
        /*0754*/ 	.word	0x00002c90
        /*0758*/ 	.word	0x000000ff
        /*075c*/ 	.word	0x00000000
        /*0760*/ 	.short	0x010a
        /*0762*/ 	.byte	0x05
	.zero		1


	//   ....[103]....
        /*0764*/ 	.word	0x00002d20
        /*0768*/ 	.word	0x000000ff
        /*076c*/ 	.word	0x00000000
        /*0770*/ 	.short	0x010a
        /*0772*/ 	.byte	0x05
	.zero		1


	//   ....[104]....
        /*0774*/ 	.word	0x00002db0
        /*0778*/ 	.word	0x000000ff
        /*077c*/ 	.word	0x00000000
        /*0780*/ 	.short	0x010a
        /*0782*/ 	.byte	0x05
	.zero		1


	//   ....[105]....
        /*0784*/ 	.word	0x00002e40
        /*0788*/ 	.word	0x000000ff
        /*078c*/ 	.word	0x00000000
        /*0790*/ 	.short	0x010a
        /*0792*/ 	.byte	0x05
	.zero		1


	//   ....[106]....
        /*0794*/ 	.word	0x00002ed0
        /*0798*/ 	.word	0x000000ff
        /*079c*/ 	.word	0x00000000
        /*07a0*/ 	.short	0x010a
        /*07a2*/ 	.byte	0x05
	.zero		1


	//   ....[107]....
        /*07a4*/ 	.word	0x00002f60
        /*07a8*/ 	.word	0x000000ff
        /*07ac*/ 	.word	0x00000000
        /*07b0*/ 	.short	0x010a
        /*07b2*/ 	.byte	0x05
	.zero		1


	//   ....[108]....
        /*07b4*/ 	.word	0x00002ff0
        /*07b8*/ 	.word	0x000000ff
        /*07bc*/ 	.word	0x00000000
        /*07c0*/ 	.short	0x010a
        /*07c2*/ 	.byte	0x05
	.zero		1


	//   ....[109]....
        /*07c4*/ 	.word	0x00003080
        /*07c8*/ 	.word	0x000000ff
        /*07cc*/ 	.word	0x00000000
        /*07d0*/ 	.short	0x010a
        /*07d2*/ 	.byte	0x05
	.zero		1


	//   ....[110]....
        /*07d4*/ 	.word	0x00003110
        /*07d8*/ 	.word	0x000000ff
        /*07dc*/ 	.word	0x00000000
        /*07e0*/ 	.short	0x010a
        /*07e2*/ 	.byte	0x05
	.zero		1


	//   ....[111]....
        /*07e4*/ 	.word	0x000031a0
        /*07e8*/ 	.word	0x000000ff
        /*07ec*/ 	.word	0x00000000
        /*07f0*/ 	.short	0x010a
        /*07f2*/ 	.byte	0x05
	.zero		1


	//   ....[112]....
        /*07f4*/ 	.word	0x00003230
        /*07f8*/ 	.word	0x000000ff
        /*07fc*/ 	.word	0x00000000
        /*0800*/ 	.short	0x010a
        /*0802*/ 	.byte	0x05
	.zero		1


	//   ....[113]....
        /*0804*/ 	.word	0x000032c0
        /*0808*/ 	.word	0x000000ff
        /*080c*/ 	.word	0x00000000
        /*0810*/ 	.short	0x010a
        /*0812*/ 	.byte	0x05
	.zero		1


	//   ....[114]....
        /*0814*/ 	.word	0x00003350
        /*0818*/ 	.word	0x000000ff
        /*081c*/ 	.word	0x00000000
        /*0820*/ 	.short	0x010a
        /*0822*/ 	.byte	0x05
	.zero		1


	//   ....[115]....
        /*0824*/ 	.word	0x000033e0
        /*0828*/ 	.word	0x000000ff
        /*082c*/ 	.word	0x00000000
        /*0830*/ 	.short	0x010a
        /*0832*/ 	.byte	0x05
	.zero		1


	//   ....[116]....
        /*0834*/ 	.word	0x00003470
        /*0838*/ 	.word	0x000000ff
        /*083c*/ 	.word	0x00000000
        /*0840*/ 	.short	0x010a
        /*0842*/ 	.byte	0x05
	.zero		1


	//   ....[117]....
        /*0844*/ 	.word	0x00003500
        /*0848*/ 	.word	0x000000ff
        /*084c*/ 	.word	0x00000000
        /*0850*/ 	.short	0x010a
        /*0852*/ 	.byte	0x05
	.zero		1


	//   ....[118]....
        /*0854*/ 	.word	0x00003590
        /*0858*/ 	.word	0x000000ff
        /*085c*/ 	.word	0x00000000
        /*0860*/ 	.short	0x010a
        /*0862*/ 	.byte	0x05
	.zero		1


	//   ....[119]....
        /*0864*/ 	.word	0x00003620
        /*0868*/ 	.word	0x000000ff
        /*086c*/ 	.word	0x00000000
        /*0870*/ 	.short	0x010a
        /*0872*/ 	.byte	0x05
	.zero		1


	//   ....[120]....
        /*0874*/ 	.word	0x000036b0
        /*0878*/ 	.word	0x000000ff
        /*087c*/ 	.word	0x00000000
        /*0880*/ 	.short	0x010a
        /*0882*/ 	.byte	0x05
	.zero		1


	//   ....[121]....
        /*0884*/ 	.word	0x00003740
        /*0888*/ 	.word	0x000000ff
        /*088c*/ 	.word	0x00000000
        /*0890*/ 	.short	0x010a
        /*0892*/ 	.byte	0x05
	.zero		1


	//   ....[122]....
        /*0894*/ 	.word	0x000037d0
        /*0898*/ 	.word	0x000000ff
        /*089c*/ 	.word	0x00000000
        /*08a0*/ 	.short	0x010a
        /*08a2*/ 	.byte	0x05
	.zero		1


	//   ....[123]....
        /*08a4*/ 	.word	0x00003860
        /*08a8*/ 	.word	0x000000ff
        /*08ac*/ 	.word	0x00000000
        /*08b0*/ 	.short	0x010a
        /*08b2*/ 	.byte	0x05
	.zero		1


	//   ....[124]....
        /*08b4*/ 	.word	0x000038f0
        /*08b8*/ 	.word	0x000000ff
        /*08bc*/ 	.word	0x00000000
        /*08c0*/ 	.short	0x010a
        /*08c2*/ 	.byte	0x05
	.zero		1


	//   ....[125]....
        /*08c4*/ 	.word	0x00003980
        /*08c8*/ 	.word	0x000000ff
        /*08cc*/ 	.word	0x00000000
        /*08d0*/ 	.short	0x010a
        /*08d2*/ 	.byte	0x05
	.zero		1


	//   ....[126]....
        /*08d4*/ 	.word	0x00003a10
        /*08d8*/ 	.word	0x000000ff
        /*08dc*/ 	.word	0x00000000
        /*08e0*/ 	.short	0x010a
        /*08e2*/ 	.byte	0x05
	.zero		1


	//   ....[127]....
        /*08e4*/ 	.word	0x00003aa0
        /*08e8*/ 	.word	0x000000ff
        /*08ec*/ 	.word	0x00000000
        /*08f0*/ 	.short	0x010a
        /*08f2*/ 	.byte	0x05
	.zero		1


	//   ....[128]....
        /*08f4*/ 	.word	0x00003b30
        /*08f8*/ 	.word	0x000000ff
        /*08fc*/ 	.word	0x00000000
        /*0900*/ 	.short	0x010a
        /*0902*/ 	.byte	0x05
	.zero		1


	//   ....[129]....
        /*0904*/ 	.word	0x00003bc0
        /*0908*/ 	.word	0x000000ff
        /*090c*/ 	.word	0x00000000
        /*0910*/ 	.short	0x010a
        /*0912*/ 	.byte	0x05
	.zero		1


	//   ....[130]....
        /*0914*/ 	.word	0x00003c50
        /*0918*/ 	.word	0x000000ff
        /*091c*/ 	.word	0x00000000
        /*0920*/ 	.short	0x010a
        /*0922*/ 	.byte	0x05
	.zero		1


	//   ....[131]....
        /*0924*/ 	.word	0x00003ce0
        /*0928*/ 	.word	0x000000ff
        /*092c*/ 	.word	0x00000000
        /*0930*/ 	.short	0x010a
        /*0932*/ 	.byte	0x05
	.zero		1


	//   ....[132]....
        /*0934*/ 	.word	0x00003d70
        /*0938*/ 	.word	0x000000ff
        /*093c*/ 	.word	0x00000000
        /*0940*/ 	.short	0x010a
        /*0942*/ 	.byte	0x05
	.zero		1


	//   ....[133]....
        /*0944*/ 	.word	0x00003e00
        /*0948*/ 	.word	0x000000ff
        /*094c*/ 	.word	0x00000000
        /*0950*/ 	.short	0x010a
        /*0952*/ 	.byte	0x05
	.zero		1


	//   ....[134]....
        /*0954*/ 	.word	0x00003ea0
        /*0958*/ 	.word	0x00000000
        /*095c*/ 	.word	0x00000000
        /*0960*/ 	.short	0x010a
        /*0962*/ 	.byte	0xff
	.zero		1


	//   ....[135]....
        /*0964*/ 	.word	0x00003fc0
        /*0968*/ 	.word	0x00000002
        /*096c*/ 	.word	0x000002b0
        /*0970*/ 	.short	0x010a
        /*0972*/ 	.byte	0xff
	.zero		1


	//   ....[136]....
        /*0974*/ 	.word	0x00004030
        /*0978*/ 	.word	0x00000002
        /*097c*/ 	.word	0x00000000
        /*0980*/ 	.short	0x0101
        /*0982*/ 	.byte	0xff
	.zero		1


	//   ....[137]....
        /*0984*/ 	.word	0x00004050
        /*0988*/ 	.word	0x000000ff
        /*098c*/ 	.word	0x00000260
        /*0990*/ 	.short	0x010a
        /*0992*/ 	.byte	0x04
	.zero		1


	//   ....[138]....
        /*0994*/ 	.word	0x00004170
        /*0998*/ 	.word	0x00000002
        /*099c*/ 	.word	0x00000250
        /*09a0*/ 	.short	0x010a
        /*09a2*/ 	.byte	0xff
	.zero		1


	//   ....[139]....
        /*09a4*/ 	.word	0x00004270
        /*09a8*/ 	.word	0x00000002
        /*09ac*/ 	.word	0x00000000
        /*09b0*/ 	.short	0x0101
        /*09b2*/ 	.byte	0xff
	.zero		1


	//   ....[140]....
        /*09b4*/ 	.word	0x00004300
        /*09b8*/ 	.word	0x000000ff
        /*09bc*/ 	.word	0x00000260
        /*09c0*/ 	.short	0x0106
        /*09c2*/ 	.byte	0x04
	.zero		1


	//   ....[141]....
        /*09c4*/ 	.word	0x00004320
        /*09c8*/ 	.word	0x000000ff
        /*09cc*/ 	.word	0x00000260
        /*09d0*/ 	.short	0x010a
        /*09d2*/ 	.byte	0x04
	.zero		1


	//   ....[142]....
        /*09d4*/ 	.word	0x000043b0
        /*09d8*/ 	.word	0x000000ff
        /*09dc*/ 	.word	0x00000260
        /*09e0*/ 	.short	0x0106
        /*09e2*/ 	.byte	0x07
	.zero		1


	//   ....[143]....
        /*09e4*/ 	.word	0x000043f0
        /*09e8*/ 	.word	0x00000000
        /*09ec*/ 	.word	0x00000260
        /*09f0*/ 	.short	0x010a
        /*09f2*/ 	.byte	0xff
	.zero		1


	//   ....[144]....
        /*09f4*/ 	.word	0x000048e0
        /*09f8*/ 	.word	0x00000000
        /*09fc*/ 	.word	0x00000250
        /*0a00*/ 	.short	0x010a
        /*0a02*/ 	.byte	0xff
	.zero		1


	//   ....[145]....
        /*0a04*/ 	.word	0x000049e0
        /*0a08*/ 	.word	0x00000003
        /*0a0c*/ 	.word	0x00000000
        /*0a10*/ 	.short	0x0101
        /*0a12*/ 	.byte	0xff
	.zero		1


	//   ....[146]....
        /*0a14*/ 	.word	0x000049f0
        /*0a18*/ 	.word	0x000000ff
        /*0a1c*/ 	.word	0x00000000
        /*0a20*/ 	.short	0x010a
        /*0a22*/ 	.byte	0x04
	.zero		1


	//   ....[147]....
        /*0a24*/ 	.word	0x00004a10
        /*0a28*/ 	.word	0x000000ff
        /*0a2c*/ 	.word	0x00000290
        /*0a30*/ 	.short	0x010a
        /*0a32*/ 	.byte	0x13
	.zero		1


	//   ....[148]....
        /*0a34*/ 	.word	0x00004b50
        /*0a38*/ 	.word	0x000000ff
        /*0a3c*/ 	.word	0x00000000
        /*0a40*/ 	.short	0x010a
        /*0a42*/ 	.byte	0x06
	.zero		1


	//   ....[149]....
        /*0a44*/ 	.word	0x00004c50
        /*0a48*/ 	.word	0x000000ff
        /*0a4c*/ 	.word	0x00000000
        /*0a50*/ 	.short	0x010a
        /*0a52*/ 	.byte	0x04
	.zero		1


	//   ....[150]....
        /*0a54*/ 	.word	0x00004e30
        /*0a58*/ 	.word	0x000000ff
        /*0a5c*/ 	.word	0x00000000
        /*0a60*/ 	.short	0x010a
        /*0a62*/ 	.byte	0x04
	.zero		1


	//   ....[151]....
        /*0a64*/ 	.word	0x00004ec0
        /*0a68*/ 	.word	0x000000ff
        /*0a6c*/ 	.word	0x00000000
        /*0a70*/ 	.short	0x010a
        /*0a72*/ 	.byte	0x05
	.zero		1


	//   ....[152]....
        /*0a74*/ 	.word	0x00004f50
        /*0a78*/ 	.word	0x000000ff
        /*0a7c*/ 	.word	0x00000000
        /*0a80*/ 	.short	0x010a
        /*0a82*/ 	.byte	0x05
	.zero		1


	//   ....[153]....
        /*0a84*/ 	.word	0x00004fe0
        /*0a88*/ 	.word	0x000000ff
        /*0a8c*/ 	.word	0x00000000
        /*0a90*/ 	.short	0x010a
        /*0a92*/ 	.byte	0x04
	.zero		1


	//   ....[154]....
        /*0a94*/ 	.word	0x000054e0
        /*0a98*/ 	.word	0x00000008
        /*0a9c*/ 	.word	0x00000250
        /*0aa0*/ 	.short	0x010a
        /*0aa2*/ 	.byte	0xff
	.zero		1


	//   ....[155]....
        /*0aa4*/ 	.word	0x00005650
        /*0aa8*/ 	.word	0x00000000
        /*0aac*/ 	.word	0x00000000
        /*0ab0*/ 	.short	0x0101
        /*0ab2*/ 	.byte	0xff
	.zero		1


	//   ....[156]....
        /*0ab4*/ 	.word	0x00005b30
        /*0ab8*/ 	.word	0x000000ff
        /*0abc*/ 	.word	0x00000248
        /*0ac0*/ 	.short	0x010a
        /*0ac2*/ 	.byte	0x15
	.zero		1


	//   ....[157]....
        /*0ac4*/ 	.word	0x00005cc0
        /*0ac8*/ 	.word	0x000000ff
        /*0acc*/ 	.word	0x00000230
        /*0ad0*/ 	.short	0x010a
        /*0ad2*/ 	.byte	0x15
	.zero		1


	//   ....[158]....
        /*0ad4*/ 	.word	0x00005e30
        /*0ad8*/ 	.word	0x000000ff
        /*0adc*/ 	.word	0x00000220
        /*0ae0*/ 	.short	0x010b
        /*0ae2*/ 	.byte	0x15
	.zero		1


	//   ....[159]....
        /*0ae4*/ 	.word	0x00005e50
        /*0ae8*/ 	.word	0x000000ff
        /*0aec*/ 	.word	0x00000000
        /*0af0*/ 	.short	0x0101
        /*0af2*/ 	.byte	0x04
	.zero		1


	//   ....[160]....
        /*0af4*/ 	.word	0x00005e60
        /*0af8*/ 	.word	0x000000ff
        /*0afc*/ 	.word	0x00000238
        /*0b00*/ 	.short	0x010a
        /*0b02*/ 	.byte	0x15
	.zero		1


	//   ....[161]....
        /*0b04*/ 	.word	0x00006050
        /*0b08*/ 	.word	0x000000ff
        /*0b0c*/ 	.word	0x00000228
        /*0b10*/ 	.short	0x010b
        /*0b12*/ 	.byte	0x15
	.zero		1


	//   ....[162]....
        /*0b14*/ 	.word	0x00006060
        /*0b18*/ 	.word	0x000000ff
        /*0b1c*/ 	.word	0x00000000
        /*0b20*/ 	.short	0x0101
        /*0b22*/ 	.byte	0x26
	.zero		1


	//   ....[163]....
        /*0b24*/ 	.word	0x00006090
        /*0b28*/ 	.word	0x000000ff
        /*0b2c*/ 	.word	0x00000230
        /*0b30*/ 	.short	0x010a
        /*0b32*/ 	.byte	0x15
	.zero		1


	//   ....[164]....
        /*0b34*/ 	.word	0x000060d0
        /*0b38*/ 	.word	0x00000000
        /*0b3c*/ 	.word	0x00000238
        /*0b40*/ 	.short	0x010a
        /*0b42*/ 	.byte	0xff
	.zero		1


	//   ....[165]....
        /*0b44*/ 	.word	0x000063e0
        /*0b48*/ 	.word	0x00000003
        /*0b4c*/ 	.word	0x00000250
        /*0b50*/ 	.short	0x010a
        /*0b52*/ 	.byte	0xff
	.zero		1


	//   ....[166]....
        /*0b54*/ 	.word	0x00006560
        /*0b58*/ 	.word	0x00000000
        /*0b5c*/ 	.word	0x00000000
        /*0b60*/ 	.short	0x0101
        /*0b62*/ 	.byte	0xff
	.zero		1


	//   ....[167]....
        /*0b64*/ 	.word	0x00007070
        /*0b68*/ 	.word	0x00000003
        /*0b6c*/ 	.word	0x00000220
        /*0b70*/ 	.short	0x010a
        /*0b72*/ 	.byte	0xff
	.zero		1


	//   ....[168]....
        /*0b74*/ 	.word	0x000070b0
        /*0b78*/ 	.word	0x0000002b
        /*0b7c*/ 	.word	0x00000270
        /*0b80*/ 	.short	0x010a
        /*0b82*/ 	.byte	0xff
	.zero		1


	//   ....[169]....
        /*0b84*/ 	.word	0x000071f0
        /*0b88*/ 	.word	0x00000003
        /*0b8c*/ 	.word	0x00000220
        /*0b90*/ 	.short	0x010a
        /*0b92*/ 	.byte	0xff
	.zero		1


	//   ....[170]....
        /*0b94*/ 	.word	0x00007310
        /*0b98*/ 	.word	0x00000000
        /*0b9c*/ 	.word	0x00000000
        /*0ba0*/ 	.short	0x0101
        /*0ba2*/ 	.byte	0xff
	.zero		1


	//   ....[171]....
        /*0ba4*/ 	.word	0x00007390
        /*0ba8*/ 	.word	0x0000002b
        /*0bac*/ 	.word	0x00000270
        /*0bb0*/ 	.short	0x010a
        /*0bb2*/ 	.byte	0xff
	.zero		1


	//   ....[172]....
        /*0bb4*/ 	.word	0x00007f00
        /*0bb8*/ 	.word	0x00000003
        /*0bbc*/ 	.word	0x00000220
        /*0bc0*/ 	.short	0x010a
        /*0bc2*/ 	.byte	0xff
	.zero		1


	//   ....[173]....
        /*0bc4*/ 	.word	0x00007fb0
        /*0bc8*/ 	.word	0x00000003
        /*0bcc*/ 	.word	0x00000220
        /*0bd0*/ 	.short	0x010a
        /*0bd2*/ 	.byte	0xff
	.zero		1


	//   ....[174]....
        /*0bd4*/ 	.word	0x000080d0
        /*0bd8*/ 	.word	0x00000000
        /*0bdc*/ 	.word	0x00000000
        /*0be0*/ 	.short	0x0101
        /*0be2*/ 	.byte	0xff
	.zero		1


	//   ....[175]....
        /*0be4*/ 	.word	0x000084e0
        /*0be8*/ 	.word	0x000000ff
        /*0bec*/ 	.word	0x00000000
        /*0bf0*/ 	.short	0x0101
        /*0bf2*/ 	.byte	0x04
	.zero		1


	//   ....[176]....
        /*0bf4*/ 	.word	0x00008de0
        /*0bf8*/ 	.word	0x00000000
        /*0bfc*/ 	.word	0x000002c0
        /*0c00*/ 	.short	0x010a
        /*0c02*/ 	.byte	0xff
	.zero		1


	//   ....[177]....
        /*0c04*/ 	.word	0x00008e40
        /*0c08*/ 	.word	0x00000000
        /*0c0c*/ 	.word	0x00000110
        /*0c10*/ 	.short	0x010a
        /*0c12*/ 	.byte	0xff
	.zero		1


	//   ....[178]....
        /*0c14*/ 	.word	0x00008ea0
        /*0c18*/ 	.word	0x00000000
        /*0c1c*/ 	.word	0x00000110
        /*0c20*/ 	.short	0x010a
        /*0c22*/ 	.byte	0xff
	.zero		1


	//   ....[179]....
        /*0c24*/ 	.word	0x00008ef0
        /*0c28*/ 	.word	0x00000003
        /*0c2c*/ 	.word	0x00000250
        /*0c30*/ 	.short	0x010a
        /*0c32*/ 	.byte	0xff
	.zero		1


	//   ....[180]....
        /*0c34*/ 	.word	0x00008f50
        /*0c38*/ 	.word	0x00000000
        /*0c3c*/ 	.word	0x00000000
        /*0c40*/ 	.short	0x010a
        /*0c42*/ 	.byte	0xff
	.zero		1


	//   ....[181]....
        /*0c44*/ 	.word	0x00008fb0
        /*0c48*/ 	.word	0x00000000
        /*0c4c*/ 	.word	0x00000000
        /*0c50*/ 	.short	0x010a
        /*0c52*/ 	.byte	0xff
	.zero		1


	//   ....[182]....
        /*0c54*/ 	.word	0x00009010
        /*0c58*/ 	.word	0x00000000
        /*0c5c*/ 	.word	0x00000000
        /*0c60*/ 	.short	0x010a
        /*0c62*/ 	.byte	0xff
	.zero		1


	//   ....[183]....
        /*0c64*/ 	.word	0x00009070
        /*0c68*/ 	.word	0x00000000
        /*0c6c*/ 	.word	0x00000000
        /*0c70*/ 	.short	0x010a
        /*0c72*/ 	.byte	0xff
	.zero		1


	//   ....[184]....
        /*0c74*/ 	.word	0x000090d0
        /*0c78*/ 	.word	0x00000000
        /*0c7c*/ 	.word	0x00000000
        /*0c80*/ 	.short	0x010a
        /*0c82*/ 	.byte	0xff
	.zero		1


	//   ....[185]....
        /*0c84*/ 	.word	0x00009130
        /*0c88*/ 	.word	0x00000000
        /*0c8c*/ 	.word	0x00000000
        /*0c90*/ 	.short	0x010a
        /*0c92*/ 	.byte	0xff
	.zero		1


	//   ....[186]....
        /*0c94*/ 	.word	0x00009190
        /*0c98*/ 	.word	0x00000000
        /*0c9c*/ 	.word	0x00000000
        /*0ca0*/ 	.short	0x010a
        /*0ca2*/ 	.byte	0xff
	.zero		1


	//   ....[187]....
        /*0ca4*/ 	.word	0x000091f0
        /*0ca8*/ 	.word	0x00000000
        /*0cac*/ 	.word	0x00000000
        /*0cb0*/ 	.short	0x010a
        /*0cb2*/ 	.byte	0xff
	.zero		1


	//   ....[188]....
        /*0cb4*/ 	.word	0x00009250
        /*0cb8*/ 	.word	0x00000000
        /*0cbc*/ 	.word	0x00000000
        /*0cc0*/ 	.short	0x010a
        /*0cc2*/ 	.byte	0xff
	.zero		1


	//   ....[189]....
        /*0cc4*/ 	.word	0x000092b0
        /*0cc8*/ 	.word	0x00000000
        /*0ccc*/ 	.word	0x00000000
        /*0cd0*/ 	.short	0x010a
        /*0cd2*/ 	.byte	0xff
	.zero		1


	//   ....[190]....
        /*0cd4*/ 	.word	0x00009310
        /*0cd8*/ 	.word	0x00000000
        /*0cdc*/ 	.word	0x00000000
        /*0ce0*/ 	.short	0x010a
        /*0ce2*/ 	.byte	0xff
	.zero		1


	//   ....[191]....
        /*0ce4*/ 	.word	0x00009370
        /*0ce8*/ 	.word	0x00000000
        /*0cec*/ 	.word	0x00000000
        /*0cf0*/ 	.short	0x010a
        /*0cf2*/ 	.byte	0xff
	.zero		1


	//   ....[192]....
        /*0cf4*/ 	.word	0x000093d0
        /*0cf8*/ 	.word	0x00000000
        /*0cfc*/ 	.word	0x00000000
        /*0d00*/ 	.short	0x010a
        /*0d02*/ 	.byte	0xff
	.zero		1


	//   ....[193]....
        /*0d04*/ 	.word	0x00009430
        /*0d08*/ 	.word	0x00000000
        /*0d0c*/ 	.word	0x00000000
        /*0d10*/ 	.short	0x010a
        /*0d12*/ 	.byte	0xff
	.zero		1


	//   ....[194]....
        /*0d14*/ 	.word	0x00009490
        /*0d18*/ 	.word	0x00000000
        /*0d1c*/ 	.word	0x00000000
        /*0d20*/ 	.short	0x010a
        /*0d22*/ 	.byte	0xff
	.zero		1


	//   ....[195]....
        /*0d24*/ 	.word	0x000094f0
        /*0d28*/ 	.word	0x00000000
        /*0d2c*/ 	.word	0x00000000
        /*0d30*/ 	.short	0x010a
        /*0d32*/ 	.byte	0xff
	.zero		1


	//   ....[196]....
        /*0d34*/ 	.word	0x00009550
        /*0d38*/ 	.word	0x00000000
        /*0d3c*/ 	.word	0x00000000
        /*0d40*/ 	.short	0x010a
        /*0d42*/ 	.byte	0xff
	.zero		1


	//   ....[197]....
        /*0d44*/ 	.word	0x000095b0
        /*0d48*/ 	.word	0x00000000
        /*0d4c*/ 	.word	0x00000000
        /*0d50*/ 	.short	0x010a
        /*0d52*/ 	.byte	0xff
	.zero		1


	//   ....[198]....
        /*0d54*/ 	.word	0x00009610
        /*0d58*/ 	.word	0x00000000
        /*0d5c*/ 	.word	0x00000000
        /*0d60*/ 	.short	0x010a
        /*0d62*/ 	.byte	0xff
	.zero		1


	//   ....[199]....
        /*0d64*/ 	.word	0x00009670
        /*0d68*/ 	.word	0x00000000
        /*0d6c*/ 	.word	0x00000000
        /*0d70*/ 	.short	0x010a
        /*0d72*/ 	.byte	0xff
	.zero		1


	//   ....[200]....
        /*0d74*/ 	.word	0x000096d0
        /*0d78*/ 	.word	0x00000000
        /*0d7c*/ 	.word	0x00000000
        /*0d80*/ 	.short	0x010a
        /*0d82*/ 	.byte	0xff
	.zero		1


	//   ....[201]....
        /*0d84*/ 	.word	0x00009730
        /*0d88*/ 	.word	0x00000000
        /*0d8c*/ 	.word	0x00000000
        /*0d90*/ 	.short	0x010a
        /*0d92*/ 	.byte	0xff
	.zero		1


	//   ....[202]....
        /*0d94*/ 	.word	0x00009790
        /*0d98*/ 	.word	0x00000000
        /*0d9c*/ 	.word	0x00000000
        /*0da0*/ 	.short	0x010a
        /*0da2*/ 	.byte	0xff
	.zero		1


	//   ....[203]....
        /*0da4*/ 	.word	0x000097f0
        /*0da8*/ 	.word	0x00000000
        /*0dac*/ 	.word	0x00000000
        /*0db0*/ 	.short	0x010a
        /*0db2*/ 	.byte	0xff
	.zero		1


	//   ....[204]....
        /*0db4*/ 	.word	0x00009850
        /*0db8*/ 	.word	0x00000000
        /*0dbc*/ 	.word	0x00000000
        /*0dc0*/ 	.short	0x010a
        /*0dc2*/ 	.byte	0xff
	.zero		1


	//   ....[205]....
        /*0dc4*/ 	.word	0x000098b0
        /*0dc8*/ 	.word	0x00000000
        /*0dcc*/ 	.word	0x00000000
        /*0dd0*/ 	.short	0x010a
        /*0dd2*/ 	.byte	0xff
	.zero		1


	//   ....[206]....
        /*0dd4*/ 	.word	0x00009910
        /*0dd8*/ 	.word	0x00000000
        /*0ddc*/ 	.word	0x00000000
        /*0de0*/ 	.short	0x010a
        /*0de2*/ 	.byte	0xff
	.zero		1


	//   ....[207]....
        /*0de4*/ 	.word	0x00009970
        /*0de8*/ 	.word	0x00000000
        /*0dec*/ 	.word	0x00000000
        /*0df0*/ 	.short	0x010a
        /*0df2*/ 	.byte	0xff
	.zero		1


	//   ....[208]....
        /*0df4*/ 	.word	0x000099d0
        /*0df8*/ 	.word	0x00000000
        /*0dfc*/ 	.word	0x00000000
        /*0e00*/ 	.short	0x010a
        /*0e02*/ 	.byte	0xff
	.zero		1


	//   ....[209]....
        /*0e04*/ 	.word	0x00009a30
        /*0e08*/ 	.word	0x00000000
        /*0e0c*/ 	.word	0x00000000
        /*0e10*/ 	.short	0x010a
        /*0e12*/ 	.byte	0xff
	.zero		1


	//   ....[210]....
        /*0e14*/ 	.word	0x00009a90
        /*0e18*/ 	.word	0x00000000
        /*0e1c*/ 	.word	0x00000000
        /*0e20*/ 	.short	0x010a
        /*0e22*/ 	.byte	0xff
	.zero		1


	//   ....[211]....
        /*0e24*/ 	.word	0x00009af0
        /*0e28*/ 	.word	0x00000000
        /*0e2c*/ 	.word	0x00000000
        /*0e30*/ 	.short	0x010a
        /*0e32*/ 	.byte	0xff
	.zero		1


	//   ....[212]....
        /*0e34*/ 	.word	0x00009b50
        /*0e38*/ 	.word	0x00000000
        /*0e3c*/ 	.word	0x00000000
        /*0e40*/ 	.short	0x010a
        /*0e42*/ 	.byte	0xff
	.zero		1


	//   ....[213]....
        /*0e44*/ 	.word	0x00009ba0
        /*0e48*/ 	.word	0x00000002
        /*0e4c*/ 	.word	0x000002b0
        /*0e50*/ 	.short	0x010a
        /*0e52*/ 	.byte	0xff
	.zero		1


	//   ....[214]....
        /*0e54*/ 	.word	0x00009c00
        /*0e58*/ 	.word	0x00000002
        /*0e5c*/ 	.word	0x00000260
        /*0e60*/ 	.short	0x010a
        /*0e62*/ 	.byte	0xff
	.zero		1


	//   ....[215]....
        /*0e64*/ 	.word	0x00009c50
        /*0e68*/ 	.word	0x00000002
        /*0e6c*/ 	.word	0x00000250
        /*0e70*/ 	.short	0x010a
        /*0e72*/ 	.byte	0xff
	.zero		1


	//   ....[216]....
        /*0e74*/ 	.word	0x00009cb0
        /*0e78*/ 	.word	0x00000000
        /*0e7c*/ 	.word	0x00000260
        /*0e80*/ 	.short	0x010a
        /*0e82*/ 	.byte	0xff
	.zero		1


	//   ....[217]....
        /*0e84*/ 	.word	0x00009d00
        /*0e88*/ 	.word	0x00000000
        /*0e8c*/ 	.word	0x00000250
        /*0e90*/ 	.short	0x010a
        /*0e92*/ 	.byte	0xff
	.zero		1


	//   ....[218]....
        /*0e94*/ 	.word	0x00009d60
        /*0e98*/ 	.word	0x00000002
        /*0e9c*/ 	.word	0x00000290
        /*0ea0*/ 	.short	0x010a
        /*0ea2*/ 	.byte	0xff
	.zero		1


	//   ....[219]....
        /*0ea4*/ 	.word	0x00009dc0
        /*0ea8*/ 	.word	0x00000000
        /*0eac*/ 	.word	0x00000000
        /*0eb0*/ 	.short	0x010a
        /*0eb2*/ 	.byte	0xff
	.zero		1


	//   ....[220]....
        /*0eb4*/ 	.word	0x00009e20
        /*0eb8*/ 	.word	0x00000000
        /*0ebc*/ 	.word	0x00000000
        /*0ec0*/ 	.short	0x010a
        /*0ec2*/ 	.byte	0xff
	.zero		1


	//   ....[221]....
        /*0ec4*/ 	.word	0x00009e80
        /*0ec8*/ 	.word	0x00000000
        /*0ecc*/ 	.word	0x00000000
        /*0ed0*/ 	.short	0x010a
        /*0ed2*/ 	.byte	0xff
	.zero		1


	//   ....[222]....
        /*0ed4*/ 	.word	0x00009ee0
        /*0ed8*/ 	.word	0x00000000
        /*0edc*/ 	.word	0x00000000
        /*0ee0*/ 	.short	0x010a
        /*0ee2*/ 	.byte	0xff
	.zero		1


	//   ....[223]....
        /*0ee4*/ 	.word	0x00009f40
        /*0ee8*/ 	.word	0x00000000
        /*0eec*/ 	.word	0x00000000
        /*0ef0*/ 	.short	0x010a
        /*0ef2*/ 	.byte	0xff
	.zero		1


	//   ....[224]....
        /*0ef4*/ 	.word	0x00009f90
        /*0ef8*/ 	.word	0x00000008
        /*0efc*/ 	.word	0x00000250
        /*0f00*/ 	.short	0x010a
        /*0f02*/ 	.byte	0xff
	.zero		1


	//   ....[225]....
        /*0f04*/ 	.word	0x00009ff0
        /*0f08*/ 	.word	0x00000000
        /*0f0c*/ 	.word	0x00000248
        /*0f10*/ 	.short	0x010a
        /*0f12*/ 	.byte	0xff
	.zero		1


	//   ....[226]....
        /*0f14*/ 	.word	0x0000a050
        /*0f18*/ 	.word	0x00000000
        /*0f1c*/ 	.word	0x00000230
        /*0f20*/ 	.short	0x010a
        /*0f22*/ 	.byte	0xff
	.zero		1


	//   ....[227]....
        /*0f24*/ 	.word	0x0000a0b0
        /*0f28*/ 	.word	0x00000000
        /*0f2c*/ 	.word	0x00000238
        /*0f30*/ 	.short	0x010a
        /*0f32*/ 	.byte	0xff
	.zero		1


	//   ....[228]....
        /*0f34*/ 	.word	0x0000a110
        /*0f38*/ 	.word	0x00000000
        /*0f3c*/ 	.word	0x00000230
        /*0f40*/ 	.short	0x010a
        /*0f42*/ 	.byte	0xff
	.zero		1


	//   ....[229]....
        /*0f44*/ 	.word	0x0000a160
        /*0f48*/ 	.word	0x00000003
        /*0f4c*/ 	.word	0x00000250
        /*0f50*/ 	.short	0x010a
        /*0f52*/ 	.byte	0xff
	.zero		1


	//   ....[230]....
        /*0f54*/ 	.word	0x0000a1b0
        /*0f58*/ 	.word	0x00000003
        /*0f5c*/ 	.word	0x00000220
        /*0f60*/ 	.short	0x010a
        /*0f62*/ 	.byte	0xff
	.zero		1


	//   ....[231]....
        /*0f64*/ 	.word	0x0000a200
        /*0f68*/ 	.word	0x0000002b
        /*0f6c*/ 	.word	0x00000270
        /*0f70*/ 	.short	0x010a
        /*0f72*/ 	.byte	0xff
	.zero		1


	//   ....[232]....
        /*0f74*/ 	.word	0x0000a250
        /*0f78*/ 	.word	0x00000003
        /*0f7c*/ 	.word	0x00000220
        /*0f80*/ 	.short	0x010a
        /*0f82*/ 	.byte	0xff
	.zero		1


	//----- nvinfo : EIATTR_NUM_MBARRIERS
	.align		4
.L_47:
        /*0f84*/ 	.byte	0x03, 0x38
        /*0f86*/ 	.short	0x005a


	//----- nvinfo : EIATTR_EXIT_INSTR_OFFSETS
	.align		4
        /*0f88*/ 	.byte	0x04, 0x1c
        /*0f8a*/ 	.short	(.L_49 - .L_48)


	//   ....[0]....
.L_48:
        /*0f8c*/ 	.word	0x00003ed0


	//   ....[1]....
        /*0f90*/ 	.word	0x000043c0


	//   ....[2]....
        /*0f94*/ 	.word	0x00004420


	//   ....[3]....
        /*0f98*/ 	.word	0x00005240


	//   ....[4]....
        /*0f9c*/ 	.word	0x00006100


	//   ....[5]....
        /*0fa0*/ 	.word	0x00006140


	//   ....[6]....
        /*0fa4*/ 	.word	0x00008dd0


	//----- nvinfo : EIATTR_MAX_THREADS
	.align		4
.L_49:
        /*0fa8*/ 	.byte	0x04, 0x05
        /*0faa*/ 	.short	(.L_51 - .L_50)
.L_50:
        /*0fac*/ 	.word	0x00000100
        /*0fb0*/ 	.word	0x00000001
        /*0fb4*/ 	.word	0x00000001


	//----- nvinfo : EIATTR_CRS_STACK_SIZE
	.align		4
.L_51:
        /*0fb8*/ 	.byte	0x04, 0x1e
        /*0fba*/ 	.short	(.L_53 - .L_52)
.L_52:
        /*0fbc*/ 	.word	0x00000000


	//----- nvinfo : EIATTR_CBANK_PARAM_SIZE
	.align		4
.L_53:
        /*0fc0*/ 	.byte	0x03, 0x19
        /*0fc2*/ 	.short	0x0800


	//----- nvinfo : EIATTR_PARAM_CBANK
	.align		4
        /*0fc4*/ 	.byte	0x04, 0x0a
        /*0fc6*/ 	.short	(.L_55 - .L_54)
	.align		4
.L_54:
        /*0fc8*/ 	.word	index@(.nv.constant0._ZN7cutlass13device_kernelINS_4gemm6kernel13GemmUniversalIN4cute5tupleIJiiiiEEENS1_10collective13CollectiveMmaINS1_35MainloopSm100TmaUmmaWarpSpecializedILi34ELi2ELi4ENS5_IJNS4_1CILi8EEENSA_ILi1EEESC_EEEEENS5_IJNSA_ILi64EEENSA_ILi128EEENSA_ILi32EEEEEEaNS5_IJlSC_lEEEaSJ_NS4_8TiledMMAINS4_8MMA_AtomIJNS4_15SM100_MMA_S8_SSIaaiLi64ELi128ELNS4_4UMMA5MajorE0ELSO_0ELNSN_8SaturateE0EEEEEENS4_6LayoutINS5_IJSC_SC_SC_EEENS5_IJNSA_ILi0EEESU_SU_EEEEENS5_IJNS4_10UnderscoreESX_SX_EEEEENS4_13SM90_TMA_LOADENS4_14ComposedLayoutINS4_7SwizzleILi1ELi4ELi3EEENS4_18smem_ptr_flag_bitsILi8EEENSS_INS5_IJSB_SH_EEENS5_IJSH_SC_EEEEEEEvNS4_8identityENS4_23SM90_TMA_LOAD_MULTICASTES19_vS1A_EENS_8epilogue10collective18CollectiveEpilogueINS1D_23Sm100TmaWarpSpecializedILi2ELi2ELi32ELb0ELb0EEEJSI_NS5_IJNSS_ISF_SC_EES1I_EEEaSJ_aSJ_NS1D_6fusion15FusionCallbacksIS1H_NS1K_17LinearCombinationIaiaiLNS_15FloatRoundStyleE2EEESI_S1J_JEEENS4_5SM1004TMEM4LOAD26SM100_TMEM_LOAD_16dp32b32xES10_NS11_INS12_ILi2ELi4ELi3EEES15_NSS_INS5_IJSB_SF_EEENS5_IJSF_SC_EEEEEEENS4_39AutoVectorizingCopyWithAssumedAlignmentILi128EEENS4_14SM90_TMA_STOREES1Y_S20_S20_EEEvvEEEEvNT_6ParamsE)
        /*0fcc*/ 	.short	0x0380
        /*0fce*/ 	.short	0x0800


	//----- nvinfo : EIATTR_SW_WAR
	.align		4
.L_55:
        /*0fd0*/ 	.byte	0x04, 0x36
        /*0fd2*/ 	.short	(.L_57 - .L_56)
.L_56:
        /*0fd4*/ 	.word	0x00000008
.L_57:


//--------------------- .nv.callgraph             --------------------------
	.section	.nv.callgraph,"",@"SHT_CUDA_CALLGRAPH"
	.align	4
	.sectionentsize	8
	.align		4
        /*0000*/ 	.word	0x00000000
	.align		4
        /*0004*/ 	.word	0xffffffff
	.align		4
        /*0008*/ 	.word	index@(_ZN7cutlass13device_kernelINS_4gemm6kernel13GemmUniversalIN4cute5tupleIJiiiiEEENS1_10collective13CollectiveMmaINS1_35MainloopSm100TmaUmmaWarpSpecializedILi34ELi2ELi4ENS5_IJNS4_1CILi8EEENSA_ILi1EEESC_EEEEENS5_IJNSA_ILi64EEENSA_ILi128EEENSA_ILi32EEEEEEaNS5_IJlSC_lEEEaSJ_NS4_8TiledMMAINS4_8MMA_AtomIJNS4_15SM100_MMA_S8_SSIaaiLi64ELi128ELNS4_4UMMA5MajorE0ELSO_0ELNSN_8SaturateE0EEEEEENS4_6LayoutINS5_IJSC_SC_SC_EEENS5_IJNSA_ILi0EEESU_SU_EEEEENS5_IJNS4_10UnderscoreESX_SX_EEEEENS4_13SM90_TMA_LOADENS4_14ComposedLayoutINS4_7SwizzleILi1ELi4ELi3EEENS4_18smem_ptr_flag_bitsILi8EEENSS_INS5_IJSB_SH_EEENS5_IJSH_SC_EEEEEEEvNS4_8identityENS4_23SM90_TMA_LOAD_MULTICASTES19_vS1A_EENS_8epilogue10collective18CollectiveEpilogueINS1D_23Sm100TmaWarpSpecializedILi2ELi2ELi32ELb0ELb0EEEJSI_NS5_IJNSS_ISF_SC_EES1I_EEEaSJ_aSJ_NS1D_6fusion15FusionCallbacksIS1H_NS1K_17LinearCombinationIaiaiLNS_15FloatRoundStyleE2EEESI_S1J_JEEENS4_5SM1004TMEM4LOAD26SM100_TMEM_LOAD_16dp32b32xES10_NS11_INS12_ILi2ELi4ELi3EEES15_NSS_INS5_IJSB_SF_EEENS5_IJSF_SC_EEEEEEENS4_39AutoVectorizingCopyWithAssumedAlignmentILi128EEENS4_14SM90_TMA_STOREES1Y_S20_S20_EEEvvEEEEvNT_6ParamsE)
	.align		4
        /*000c*/ 	.word	index@(__assertfail)
	.align		4
        /*0010*/ 	.word	0x00000000
	.align		4
        /*0014*/ 	.word	0xfffffffe
	.align		4
        /*0018*/ 	.word	0x00000000
	.align		4
        /*001c*/ 	.word	0xfffffffd
	.align		4
        /*0020*/ 	.word	0x00000000
	.align		4
        /*0024*/ 	.word	0xfffffffc


//--------------------- .nv.constant4             --------------------------
	.section	.nv.constant4,"a",@progbits
	.align	8
	.align		8
.nv.constant4:
        /*0000*/ 	.dword	__assertfail
	.align		8
        /*0008*/ 	.dword	__unnamed_1
	.align		8
        /*0010*/ 	.dword	__unnamed_2
	.align		8
        /*0018*/ 	.dword	_ZN40_INTERNAL_6508e4e1_4_k_cu_2624b5f7_297564cuda3std3__45__cpo5beginE
	.align		8
        /*0020*/ 	.dword	_ZN40_INTERNAL_6508e4e1_4_k_cu_2624b5f7_297564cuda3std3__45__cpo3endE
	.align		8
        /*0028*/ 	.dword	_ZN40_INTERNAL_6508e4e1_4_k_cu_2624b5f7_297564cuda3std3__45__cpo6cbeginE
	.align		8
        /*0030*/ 	.dword	_ZN40_INTERNAL_6508e4e1_4_k_cu_2624b5f7_297564cuda3std3__45__cpo4cendE
	.align		8
        /*0038*/ 	.dword	_ZN40_INTERNAL_6508e4e1_4_k_cu_2624b5f7_297564cuda3std3__442_GLOBAL__N__6508e4e1_4_k_cu_2624b5f7_297566ignoreE
	.align		8
        /*0040*/ 	.dword	_ZN40_INTERNAL_6508e4e1_4_k_cu_2624b5f7_297564cuda3std3__419piecewise_constructE
	.align		8
        /*0048*/ 	.dword	_ZN40_INTERNAL_6508e4e1_4_k_cu_2624b5f7_297564cuda3std3__48in_placeE
	.align		8
        /*0050*/ 	.dword	_ZN40_INTERNAL_6508e4e1_4_k_cu_2624b5f7_297564cuda3std6ranges3__45__cpo4swapE
	.align		8
        /*0058*/ 	.dword	_ZN40_INTERNAL_6508e4e1_4_k_cu_2624b5f7_297564cuda3std6ranges3__45__cpo9iter_moveE
	.align		8
        /*0060*/ 	.dword	_ZN40_INTERNAL_6508e4e1_4_k_cu_2624b5f7_297564cute7productE
	.align		8
        /*0068*/ 	.dword	_ZN40_INTERNAL_6508e4e1_4_k_cu_2624b5f7_297564cute1_E
	.align		8
        /*0070*/ 	.dword	$str$25
	.align		8
        /*0078*/ 	.dword	$str$26
	.align		8
        /*0080*/ 	.dword	$str$27
	.align		8
        /*0088*/ 	.dword	$str$28


//--------------------- .text._ZN7cutlass13device_kernelINS_4gemm6kernel13GemmUniversalIN4cute5tupleIJiiiiEEENS1_10collective13CollectiveMmaINS1_35MainloopSm100TmaUmmaWarpSpecializedILi34ELi2ELi4ENS5_IJNS4_1CILi8EEENSA_ILi1EEESC_EEEEENS5_IJNSA_ILi64EEENSA_ILi128EEENSA_ILi32EEEEEEaNS5_IJlSC_lEEEaSJ_NS4_8TiledMMAINS4_8MMA_AtomIJNS4_15SM100_MMA_S8_SSIaaiLi64ELi128ELNS4_4UMMA5MajorE0ELSO_0ELNSN_8SaturateE0EEEEEENS4_6LayoutINS5_IJSC_SC_SC_EEENS5_IJNSA_ILi0EEESU_SU_EEEEENS5_IJNS4_10UnderscoreESX_SX_EEEEENS4_13SM90_TMA_LOADENS4_14ComposedLayoutINS4_7SwizzleILi1ELi4ELi3EEENS4_18smem_ptr_flag_bitsILi8EEENSS_INS5_IJSB_SH_EEENS5_IJSH_SC_EEEEEEEvNS4_8identityENS4_23SM90_TMA_LOAD_MULTICASTES19_vS1A_EENS_8epilogue10collective18CollectiveEpilogueINS1D_23Sm100TmaWarpSpecializedILi2ELi2ELi32ELb0ELb0EEEJSI_NS5_IJNSS_ISF_SC_EES1I_EEEaSJ_aSJ_NS1D_6fusion15FusionCallbacksIS1H_NS1K_17LinearCombinationIaiaiLNS_15FloatRoundStyleE2EEESI_S1J_JEEENS4_5SM1004TMEM4LOAD26SM100_TMEM_LOAD_16dp32b32xES10_NS11_INS12_ILi2ELi4ELi3EEES15_NSS_INS5_IJSB_SF_EEENS5_IJSF_SC_EEEEEEENS4_39AutoVectorizingCopyWithAssumedAlignmentILi128EEENS4_14SM90_TMA_STOREES1Y_S20_S20_EEEvvEEEEvNT_6ParamsE --------------------------
	.section	.text._ZN7cutlass13device_kernelINS_4gemm6kernel13GemmUniversalIN4cute5tupleIJiiiiEEENS1_10collective13CollectiveMmaINS1_35MainloopSm100TmaUmmaWarpSpecializedILi34ELi2ELi4ENS5_IJNS4_1CILi8EEENSA_ILi1EEESC_EEEEENS5_IJNSA_ILi64EEENSA_ILi128EEENSA_ILi32EEEEEEaNS5_IJlSC_lEEEaSJ_NS4_8TiledMMAINS4_8MMA_AtomIJNS4_15SM100_MMA_S8_SSIaaiLi64ELi128ELNS4_4UMMA5MajorE0ELSO_0ELNSN_8SaturateE0EEEEEENS4_6LayoutINS5_IJSC_SC_SC_EEENS5_IJNSA_ILi0EEESU_SU_EEEEENS5_IJNS4_10UnderscoreESX_SX_EEEEENS4_13SM90_TMA_LOADENS4_14ComposedLayoutINS4_7SwizzleILi1ELi4ELi3EEENS4_18smem_ptr_flag_bitsILi8EEENSS_INS5_IJSB_SH_EEENS5_IJSH_SC_EEEEEEEvNS4_8identityENS4_23SM90_TMA_LOAD_MULTICASTES19_vS1A_EENS_8epilogue10collective18CollectiveEpilogueINS1D_23Sm100TmaWarpSpecializedILi2ELi2ELi32ELb0ELb0EEEJSI_NS5_IJNSS_ISF_SC_EES1I_EEEaSJ_aSJ_NS1D_6fusion15FusionCallbacksIS1H_NS1K_17LinearCombinationIaiaiLNS_15FloatRoundStyleE2EEESI_S1J_JEEENS4_5SM1004TMEM4LOAD26SM100_TMEM_LOAD_16dp32b32xES10_NS11_INS12_ILi2ELi4ELi3EEES15_NSS_INS5_IJSB_SF_EEENS5_IJSF_SC_EEEEEEENS4_39AutoVectorizingCopyWithAssumedAlignmentILi128EEENS4_14SM90_TMA_STOREES1Y_S20_S20_EEEvvEEEEvNT_6ParamsE,"ax",@progbits
	.align	128
.text._ZN7cutlass13device_kernelINS_4gemm6kernel13GemmUniversalIN4cute5tupleIJiiiiEEENS1_10collective13CollectiveMmaINS1_35MainloopSm100TmaUmmaWarpSpecializedILi34ELi2ELi4ENS5_IJNS4_1CILi8EEENSA_ILi1EEESC_EEEEENS5_IJNSA_ILi64EEENSA_ILi128EEENSA_ILi32EEEEEEaNS5_IJlSC_lEEEaSJ_NS4_8TiledMMAINS4_8MMA_AtomIJNS4_15SM100_MMA_S8_SSIaaiLi64ELi128ELNS4_4UMMA5MajorE0ELSO_0ELNSN_8SaturateE0EEEEEENS4_6LayoutINS5_IJSC_SC_SC_EEENS5_IJNSA_ILi0EEESU_SU_EEEEENS5_IJNS4_10UnderscoreESX_SX_EEEEENS4_13SM90_TMA_LOADENS4_14ComposedLayoutINS4_7SwizzleILi1ELi4ELi3EEENS4_18smem_ptr_flag_bitsILi8EEENSS_INS5_IJSB_SH_EEENS5_IJSH_SC_EEEEEEEvNS4_8identityENS4_23SM90_TMA_LOAD_MULTICASTES19_vS1A_EENS_8epilogue10collective18CollectiveEpilogueINS1D_23Sm100TmaWarpSpecializedILi2ELi2ELi32ELb0ELb0EEEJSI_NS5_IJNSS_ISF_SC_EES1I_EEEaSJ_aSJ_NS1D_6fusion15FusionCallbacksIS1H_NS1K_17LinearCombinationIaiaiLNS_15FloatRoundStyleE2EEESI_S1J_JEEENS4_5SM1004TMEM4LOAD26SM100_TMEM_LOAD_16dp32b32xES10_NS11_INS12_ILi2ELi4ELi3EEES15_NSS_INS5_IJSB_SF_EEENS5_IJSF_SC_EEEEEEENS4_39AutoVectorizingCopyWithAssumedAlignmentILi128EEENS4_14SM90_TMA_STOREES1Y_S20_S20_EEEvvEEEEvNT_6ParamsE:
        .type           _ZN7cutlass13device_kernelINS_4gemm6kernel13GemmUniversalIN4cute5tupleIJiiiiEEENS1_10collective13CollectiveMmaINS1_35MainloopSm100TmaUmmaWarpSpecializedILi34ELi2ELi4ENS5_IJNS4_1CILi8EEENSA_ILi1EEESC_EEEEENS5_IJNSA_ILi64EEENSA_ILi128EEENSA_ILi32EEEEEEaNS5_IJlSC_lEEEaSJ_NS4_8TiledMMAINS4_8MMA_AtomIJNS4_15SM100_MMA_S8_SSIaaiLi64ELi128ELNS4_4UMMA5MajorE0ELSO_0ELNSN_8SaturateE0EEEEEENS4_6LayoutINS5_IJSC_SC_SC_EEENS5_IJNSA_ILi0EEESU_SU_EEEEENS5_IJNS4_10UnderscoreESX_SX_EEEEENS4_13SM90_TMA_LOADENS4_14ComposedLayoutINS4_7SwizzleILi1ELi4ELi3EEENS4_18smem_ptr_flag_bitsILi8EEENSS_INS5_IJSB_SH_EEENS5_IJSH_SC_EEEEEEEvNS4_8identityENS4_23SM90_TMA_LOAD_MULTICASTES19_vS1A_EENS_8epilogue10collective18CollectiveEpilogueINS1D_23Sm100TmaWarpSpecializedILi2ELi2ELi32ELb0ELb0EEEJSI_NS5_IJNSS_ISF_SC_EES1I_EEEaSJ_aSJ_NS1D_6fusion15FusionCallbacksIS1H_NS1K_17LinearCombinationIaiaiLNS_15FloatRoundStyleE2EEESI_S1J_JEEENS4_5SM1004TMEM4LOAD26SM100_TMEM_LOAD_16dp32b32xES10_NS11_INS12_ILi2ELi4ELi3EEES15_NSS_INS5_IJSB_SF_EEENS5_IJSF_SC_EEEEEEENS4_39AutoVectorizingCopyWithAssumedAlignmentILi128EEENS4_14SM90_TMA_STOREES1Y_S20_S20_EEEvvEEEEvNT_6ParamsE,@function
        .size           _ZN7cutlass13device_kernelINS_4gemm6kernel13GemmUniversalIN4cute5tupleIJiiiiEEENS1_10collective13CollectiveMmaINS1_35MainloopSm100TmaUmmaWarpSpecializedILi34ELi2ELi4ENS5_IJNS4_1CILi8EEENSA_ILi1EEESC_EEEEENS5_IJNSA_ILi64EEENSA_ILi128EEENSA_ILi32EEEEEEaNS5_IJlSC_lEEEaSJ_NS4_8TiledMMAINS4_8MMA_AtomIJNS4_15SM100_MMA_S8_SSIaaiLi64ELi128ELNS4_4UMMA5MajorE0ELSO_0ELNSN_8SaturateE0EEEEEENS4_6LayoutINS5_IJSC_SC_SC_EEENS5_IJNSA_ILi0EEESU_SU_EEEEENS5_IJNS4_10UnderscoreESX_SX_EEEEENS4_13SM90_TMA_LOADENS4_14ComposedLayoutINS4_7SwizzleILi1ELi4ELi3EEENS4_18smem_ptr_flag_bitsILi8EEENSS_INS5_IJSB_SH_EEENS5_IJSH_SC_EEEEEEEvNS4_8identityENS4_23SM90_TMA_LOAD_MULTICASTES19_vS1A_EENS_8epilogue10collective18CollectiveEpilogueINS1D_23Sm100TmaWarpSpecializedILi2ELi2ELi32ELb0ELb0EEEJSI_NS5_IJNSS_ISF_SC_EES1I_EEEaSJ_aSJ_NS1D_6fusion15FusionCallbacksIS1H_NS1K_17LinearCombinationIaiaiLNS_15FloatRoundStyleE2EEESI_S1J_JEEENS4_5SM1004TMEM4LOAD26SM100_TMEM_LOAD_16dp32b32xES10_NS11_INS12_ILi2ELi4ELi3EEES15_NSS_INS5_IJSB_SF_EEENS5_IJSF_SC_EEEEEEENS4_39AutoVectorizingCopyWithAssumedAlignmentILi128EEENS4_14SM90_TMA_STOREES1Y_S20_S20_EEEvvEEEEvNT_6ParamsE,(.L_x_240 - _ZN7cutlass13device_kernelINS_4gemm6kernel13GemmUniversalIN4cute5tupleIJiiiiEEENS1_10collective13CollectiveMmaINS1_35MainloopSm100TmaUmmaWarpSpecializedILi34ELi2ELi4ENS5_IJNS4_1CILi8EEENSA_ILi1EEESC_EEEEENS5_IJNSA_ILi64EEENSA_ILi128EEENSA_ILi32EEEEEEaNS5_IJlSC_lEEEaSJ_NS4_8TiledMMAINS4_8MMA_AtomIJNS4_15SM100_MMA_S8_SSIaaiLi64ELi128ELNS4_4UMMA5MajorE0ELSO_0ELNSN_8SaturateE0EEEEEENS4_6LayoutINS5_IJSC_SC_SC_EEENS5_IJNSA_ILi0EEESU_SU_EEEEENS5_IJNS4_10UnderscoreESX_SX_EEEEENS4_13SM90_TMA_LOADENS4_14ComposedLayoutINS4_7SwizzleILi1ELi4ELi3EEENS4_18smem_ptr_flag_bitsILi8EEENSS_INS5_IJSB_SH_EEENS5_IJSH_SC_EEEEEEEvNS4_8identityENS4_23SM90_TMA_LOAD_MULTICASTES19_vS1A_EENS_8epilogue10collective18CollectiveEpilogueINS1D_23Sm100TmaWarpSpecializedILi2ELi2ELi32ELb0ELb0EEEJSI_NS5_IJNSS_ISF_SC_EES1I_EEEaSJ_aSJ_NS1D_6fusion15FusionCallbacksIS1H_NS1K_17LinearCombinationIaiaiLNS_15FloatRoundStyleE2EEESI_S1J_JEEENS4_5SM1004TMEM4LOAD26SM100_TMEM_LOAD_16dp32b32xES10_NS11_INS12_ILi2ELi4ELi3EEES15_NSS_INS5_IJSB_SF_EEENS5_IJSF_SC_EEEEEEENS4_39AutoVectorizingCopyWithAssumedAlignmentILi128EEENS4_14SM90_TMA_STOREES1Y_S20_S20_EEEvvEEEEvNT_6ParamsE)
        .other          _ZN7cutlass13device_kernelINS_4gemm6kernel13GemmUniversalIN4cute5tupleIJiiiiEEENS1_10collective13CollectiveMmaINS1_35MainloopSm100TmaUmmaWarpSpecializedILi34ELi2ELi4ENS5_IJNS4_1CILi8EEENSA_ILi1EEESC_EEEEENS5_IJNSA_ILi64EEENSA_ILi128EEENSA_ILi32EEEEEEaNS5_IJlSC_lEEEaSJ_NS4_8TiledMMAINS4_8MMA_AtomIJNS4_15SM100_MMA_S8_SSIaaiLi64ELi128ELNS4_4UMMA5MajorE0ELSO_0ELNSN_8SaturateE0EEEEEENS4_6LayoutINS5_IJSC_SC_SC_EEENS5_IJNSA_ILi0EEESU_SU_EEEEENS5_IJNS4_10UnderscoreESX_SX_EEEEENS4_13SM90_TMA_LOADENS4_14ComposedLayoutINS4_7SwizzleILi1ELi4ELi3EEENS4_18smem_ptr_flag_bitsILi8EEENSS_INS5_IJSB_SH_EEENS5_IJSH_SC_EEEEEEEvNS4_8identityENS4_23SM90_TMA_LOAD_MULTICASTES19_vS1A_EENS_8epilogue10collective18CollectiveEpilogueINS1D_23Sm100TmaWarpSpecializedILi2ELi2ELi32ELb0ELb0EEEJSI_NS5_IJNSS_ISF_SC_EES1I_EEEaSJ_aSJ_NS1D_6fusion15FusionCallbacksIS1H_NS1K_17LinearCombinationIaiaiLNS_15FloatRoundStyleE2EEESI_S1J_JEEENS4_5SM1004TMEM4LOAD26SM100_TMEM_LOAD_16dp32b32xES10_NS11_INS12_ILi2ELi4ELi3EEES15_NSS_INS5_IJSB_SF_EEENS5_IJSF_SC_EEEEEEENS4_39AutoVectorizingCopyWithAssumedAlignmentILi128EEENS4_14SM90_TMA_STOREES1Y_S20_S20_EEEvvEEEEvNT_6ParamsE,@"STO_CUDA_ENTRY STV_DEFAULT"
_ZN7cutlass13device_kernelINS_4gemm6kernel13GemmUniversalIN4cute5tupleIJiiiiEEENS1_10collective13CollectiveMmaINS1_35MainloopSm100TmaUmmaWarpSpecializedILi34ELi2ELi4ENS5_IJNS4_1CILi8EEENSA_ILi1EEESC_EEEEENS5_IJNSA_ILi64EEENSA_ILi128EEENSA_ILi32EEEEEEaNS5_IJlSC_lEEEaSJ_NS4_8TiledMMAINS4_8MMA_AtomIJNS4_15SM100_MMA_S8_SSIaaiLi64ELi128ELNS4_4UMMA5MajorE0ELSO_0ELNSN_8SaturateE0EEEEEENS4_6LayoutINS5_IJSC_SC_SC_EEENS5_IJNSA_ILi0EEESU_SU_EEEEENS5_IJNS4_10UnderscoreESX_SX_EEEEENS4_13SM90_TMA_LOADENS4_14ComposedLayoutINS4_7SwizzleILi1ELi4ELi3EEENS4_18smem_ptr_flag_bitsILi8EEENSS_INS5_IJSB_SH_EEENS5_IJSH_SC_EEEEEEEvNS4_8identityENS4_23SM90_TMA_LOAD_MULTICASTES19_vS1A_EENS_8epilogue10collective18CollectiveEpilogueINS1D_23Sm100TmaWarpSpecializedILi2ELi2ELi32ELb0ELb0EEEJSI_NS5_IJNSS_ISF_SC_EES1I_EEEaSJ_aSJ_NS1D_6fusion15FusionCallbacksIS1H_NS1K_17LinearCombinationIaiaiLNS_15FloatRoundStyleE2EEESI_S1J_JEEENS4_5SM1004TMEM4LOAD26SM100_TMEM_LOAD_16dp32b32xES10_NS11_INS12_ILi2ELi4ELi3EEES15_NSS_INS5_IJSB_SF_EEENS5_IJSF_SC_EEEEEEENS4_39AutoVectorizingCopyWithAssumedAlignmentILi128EEENS4_14SM90_TMA_STOREES1Y_S20_S20_EEEvvEEEEvNT_6ParamsE:
[----:B------:R-:W1:Y:S01]  /*0000*/  LDC R1, c[0x0][0x37c] ;  /* 0x0000df00ff017b82 */ /* 0x000e620000000800 */
[----:B------:R-:W2:Y:S01]  /*0010*/  S2R R84, SR_TID.X ;  /* 0x0000000000547919 */ /* 0x000ea20000002100 */
[----:B------:R-:W3:Y:S01]  /*0020*/  LDCU.64 UR8, c[0x0][0x890] ;  /* 0x00011200ff0877ac */ /* 0x000ee20008000a00 */
[----:B------:R-:W-:Y:S02]  /*0030*/  PRMT R74, RZ, 0x7610, R74 ;  /* 0x00007610ff4a7816 */ /* 0x000fe4000000004a */
[----:B------:R-:W-:Y:S01]  /*0040*/  ELECT P3, URZ, PT ;  /* 0x0000000000ff782f */ /* 0x000fe20003860000 */
[----:B---3--:R-:W-:-:S04]  /*0050*/  UISETP.NE.U32.AND UP0, UPT, UR8, URZ, UPT ;  /* 0x000000ff0800728c */ /* 0x008fc8000bf05070 */
[----:B------:R-:W-:Y:S01]  /*0060*/  UISETP.NE.AND.EX UP0, UPT, UR9, URZ, UPT, UP0 ;  /* 0x000000ff0900728c */ /* 0x000fe2000bf05300 */
[----:B--2---:R-:W-:-:S05]  /*0070*/  SHF.R.U32.HI R75, RZ, 0x5, R84 ;  /* 0x00000005ff4b7819 */ /* 0x004fca0000011654 */
[----:B------:R-:W2:Y:S02]  /*0080*/  SHFL.IDX PT, R0, R75, RZ, 0x1f ;  /* 0x00001fff4b007589 */ /* 0x000ea400000e0000 */
[----:B--2---:R-:W-:Y:S01]  /*0090*/  R2UR UR18, R0 ;  /* 0x00000000001272ca */ /* 0x004fe200000e0000 */
[----:B-1----:R-:W-:-:S14]  /*00a0*/  BRA.U UP0, `(.L_x_0) ;  /* 0x0000000100307547 */ /* 0x002fdc000b800000 */
[----:B------:R-:W1:Y:S02]  /*00b0*/  LDCU.64 UR4, c[0x0][0x888] ;  /* 0x00011100ff0477ac */ /* 0x000e640008000a00 */
[----:B-1----:R-:W-:-:S04]  /*00c0*/  UISETP.NE.U32.AND UP0, UPT, UR4, URZ, UPT ;  /* 0x000000ff0400728c */ /* 0x002fc8000bf05070 */
[----:B------:R-:W-:-:S09]  /*00d0*/  UISETP.NE.AND.EX UP0, UPT, UR5, URZ, UPT, UP0 ;  /* 0x000000ff0500728c */ /* 0x000fd2000bf05300 */
[----:B------:R-:W-:Y:S05]  /*00e0*/  BRA.U !UP0, `(.L_x_1) ;  /* 0x0000000108147547 */ /* 0x000fea000b800000 */
[----:B------:R-:W1:Y:S01]  /*00f0*/  LDC.64 R40, c[0x0][0x888] ;  /* 0x00022200ff287b82 */ /* 0x000e620000000a00 */
[----:B------:R-:W1:Y:S02]  /*0100*/  LDCU.64 UR4, c[0x0][0x358] ;  /* 0x00006b00ff0477ac */ /* 0x000e640008000a00 */
[----:B-1----:R1:W5:Y:S01]  /*0110*/  LDG.E R40, desc[UR4][R40.64] ;  /* 0x0000000428287981 */ /* 0x002362000c1e1900 */
[----:B------:R-:W-:Y:S01]  /*0120*/  HFMA2 R74, -RZ, RZ, 0, 5.9604644775390625e-08 ;  /* 0x00000001ff4a7431 */ /* 0x000fe200000001ff */
[----:B------:R-:W-:Y:S05]  /*0130*/  BRA `(.L_x_0) ;  /* 0x00000000000c7947 */ /* 0x000fea0003800000 */
.L_x_1:
[----:B------:R-:W1:Y:S01]  /*0140*/  LDCU UR4, c[0x0][0x880] ;  /* 0x00011000ff0477ac */ /* 0x000e620008000800 */
[----:B------:R-:W-:Y:S01]  /*0150*/  HFMA2 R74, -RZ, RZ, 0, 5.9604644775390625e-08 ;  /* 0x00000001ff4a7431 */ /* 0x000fe200000001ff */
[----:B-1----:R-:W-:-:S07]  /*0160*/  MOV R40, UR4 ;  /* 0x0000000400287c02 */ /* 0x002fce0008000f00 */
.L_x_0:
[----:B------:R-:W2:Y:S02]  /*0170*/  LDCU.64 UR4, c[0x0][0x8b0] ;  /* 0x00011600ff0477ac */ /* 0x000ea40008000a00 */
[----:B--2---:R-:W-:-:S04]  /*0180*/  UISETP.NE.U32.AND UP0, UPT, UR4, URZ, UPT ;  /* 0x000000ff0400728c */ /* 0x004fc8000bf05070 */
[----:B------:R-:W-:-:S09]  /*0190*/  UISETP.NE.AND.EX UP0, UPT, UR5, URZ, UPT, UP0 ;  /* 0x000000ff0500728c */ /* 0x000fd2000bf05300 */
[----:B------:R-:W-:Y:S05]  /*01a0*/  BRA.U UP0, `(.L_x_2) ;  /* 0x0000000100287547 */ /* 0x000fea000b800000 */
[----:B------:R-:W2:Y:S02]  /*01b0*/  LDCU.64 UR4, c[0x0][0x8a8] ;  /* 0x00011500ff0477ac */ /* 0x000ea40008000a00 */
[----:B--2---:R-:W-:-:S04]  /*01c0*/  UISETP.NE.U32.AND UP0, UPT, UR4, URZ, UPT ;  /* 0x000000ff0400728c */ /* 0x004fc8000bf05070 */
[----:B------:R-:W-:-:S09]  /*01d0*/  UISETP.NE.AND.EX UP0, UPT, UR5, URZ, UPT, UP0 ;  /* 0x000000ff0500728c */ /* 0x000fd2000bf05300 */
[----:B------:R-:W-:Y:S05]  /*01e0*/  BRA.U !UP0, `(.L_x_3) ;  /* 0x0000000108107547 */ /* 0x000fea000b800000 */
[----:B------:R-:W2:Y:S01]  /*01f0*/  LDC.64 R38, c[0x0][0x8a8] ;  /* 0x00022a00ff267b82 */ /* 0x000ea20000000a00 */
[----:B------:R-:W2:Y:S02]  /*0200*/  LDCU.64 UR4, c[0x0][0x358] ;  /* 0x00006b00ff0477ac */ /* 0x000ea40008000a00 */
[----:B--2---:R2:W5:Y:S01]  /*0210*/  LDG.E R38, desc[UR4][R38.64] ;  /* 0x0000000426267981 */ /* 0x004562000c1e1900 */
[----:B------:R-:W-:Y:S05]  /*0220*/  BRA `(.L_x_2) ;  /* 0x0000000000087947 */ /* 0x000fea0003800000 */
.L_x_3:
[----:B------:R-:W2:Y:S02]  /*0230*/  LDCU UR4, c[0x0][0x8a0] ;  /* 0x00011400ff0477ac */ /* 0x000ea40008000800 */
[----:B--2---:R-:W-:Y:S02]  /*0240*/  MOV R38, UR4 ;  /* 0x0000000400267c02 */ /* 0x004fe40008000f00 */
.L_x_2:
[----:B------:R-:W-:Y:S01]  /*0250*/  IMAD.U32 R0, RZ, RZ, UR18 ;  /* 0x00000012ff007e24 */ /* 0x000fe2000f8e00ff */
[----:B------:R-:W-:Y:S04]  /*0260*/  BSSY.RECONVERGENT B0, `(.L_x_4) ;  /* 0x000000c000007945 */ /* 0x000fe80003800200 */
[C---:B------:R-:W-:Y:S02]  /*0270*/  ISETP.NE.OR P1, PT, R0.reuse, 0x1, !P3 ;  /* 0x000000010000780c */ /* 0x040fe40005f25670 */
[----:B------:R-:W-:-:S11]  /*0280*/  ISETP.NE.OR P0, PT, R0, 0x3, !P3 ;  /* 0x000000030000780c */ /* 0x000fd60005f05670 */
[----:B------:R-:W-:Y:S05]  /*0290*/  @P1 BRA `(.L_x_5) ;  /* 0x0000000000201947 */ /* 0x000fea0003800000 */
[----:B------:R-:W3:Y:S02]  /*02a0*/  LDCU.64 UR4, c[0x0][0x348] ;  /* 0x00006900ff0477ac */ /* 0x000ee40008000a00 */
[----:B---3--:R-:W-:Y:S02]  /*02b0*/  UIADD3 UR6, UP1, UPT, UR4, 0x80, URZ ;  /* 0x0000008004067890 */ /* 0x008fe4000ff3e0ff */
[----:B------:R-:W-:Y:S02]  /*02c0*/  UIADD3 UR4, UP0, UPT, UR4, 0x180, URZ ;  /* 0x0000018004047890 */ /* 0x000fe4000ff1e0ff */
[----:B------:R-:W-:Y:S02]  /*02d0*/  UIADD3.X UR7, UPT, UPT, URZ, UR5, URZ, UP1, !UPT ;  /* 0x00000005ff077290 */ /* 0x000fe40008ffe4ff */
[----:B------:R-:W-:-:S07]  /*02e0*/  UIADD3.X UR5, UPT, UPT, URZ, UR5, URZ, UP0, !UPT ;  /* 0x00000005ff057290 */ /* 0x000fce00087fe4ff */
[----:B------:R3:W-:Y:S02]  /*02f0*/  UTMACCTL.PF [UR6] ;  /* 0x00000000060079b9 */ /* 0x0007e40008040000 */
[----:B------:R3:W-:Y:S02]  /*0300*/  UTMACCTL.PF [UR4] ;  /* 0x00000000040079b9 */ /* 0x0007e40008040000 */
[----:B---3--:R-:W-:Y:S01]  /*0310*/  NOP ;  /* 0x0000000000007918 */ /* 0x008fe20000000000 */
.L_x_5:
[----:B------:R-:W-:Y:S05]  /*0320*/  BSYNC.RECONVERGENT B0 ;  /* 0x0000000000007941 */ /* 0x000fea0003800200 */
.L_x_4:
[----:B------:R-:W-:Y:S04]  /*0330*/  BSSY.RECONVERGENT B0, `(.L_x_6) ;  /* 0x000000a000007945 */ /* 0x000fe80003800200 */
        /* <DEDUP_REMOVED lines=9> */
.L_x_7:
[----:B------:R-:W-:Y:S05]  /*03d0*/  BSYNC.RECONVERGENT B0 ;  /* 0x0000000000007941 */ /* 0x000fea0003800200 */
.L_x_6:
[----:B------:R-:W3:Y:S01]  /*03e0*/  LDCU.64 UR4, c[0x0][0x888] ;  /* 0x00011100ff0477ac */ /* 0x000ee20008000a00 */
[----:B------:R-:W-:Y:S02]  /*03f0*/  UISETP.EQ.U32.AND UP2, UPT, UR8, URZ, UPT ;  /* 0x000000ff0800728c */ /* 0x000fe4000bf42070 */
[----:B------:R-:W-:Y:S02]  /*0400*/  UPLOP3.LUT UP3, UPT, UPT, UPT, UPT, 0x80, 0x8 ;  /* 0x000000000008789c */ /* 0x000fe40003f6f070 */
[----:B---3--:R-:W-:-:S04]  /*0410*/  UISETP.NE.U32.AND UP0, UPT, UR4, URZ, UPT ;  /* 0x000000ff0400728c */ /* 0x008fc8000bf05070 */
[----:B------:R-:W-:-:S04]  /*0420*/  UISETP.NE.AND.EX UP1, UPT, UR5, URZ, UPT, UP0 ;  /* 0x000000ff0500728c */ /* 0x000fc8000bf25300 */
[----:B------:R-:W-:-:S04]  /*0430*/  UISETP.EQ.OR.EX UP4, UPT, UR9, URZ, !UP1, UP2 ;  /* 0x000000ff0900728c */ /* 0x000fc8000cf82720 */
[----:B------:R-:W-:-:S06]  /*0440*/  UP2UR UR4, UPR, URZ, 0x10 ;  /* 0x00000010ff047883 */ /* 0x000fcc0008000000 */
[----:B------:R-:W-:Y:S01]  /*0450*/  MOV R77, UR4 ;  /* 0x00000004004d7c02 */ /* 0x000fe20008000f00 */
[----:B------:R-:W-:Y:S06]  /*0460*/  BRA.U !UP4, `(.L_x_8) ;  /* 0x000000010c207547 */ /* 0x000fec000b800000 */
[----:B-----5:R-:W-:Y:S01]  /*0470*/  R2UR UR5, R40 ;  /* 0x00000000280572ca */ /* 0x020fe200000e0000 */
[----:B------:R-:W-:Y:S02]  /*0480*/  UISETP.NE.U32.AND UP2, UPT, UR8, URZ, UPT ;  /* 0x000000ff0800728c */ /* 0x000fe4000bf45070 */
[----:B------:R-:W-:Y:S02]  /*0490*/  USEL UR4, URZ, 0xffffffff, UP1 ;  /* 0xffffffffff047887 */ /* 0x000fe40008800000 */
[----:B------:R-:W-:-:S08]  /*04a0*/  UISETP.NE.AND.EX UP2, UPT, UR9, URZ, UPT, UP2 ;  /* 0x000000ff0900728c */ /* 0x000fd0000bf45320 */
[----:B------:R-:W-:-:S04]  /*04b0*/  UISETP.NE.AND UP0, UPT, UR5, URZ, UPT ;  /* 0x000000ff0500728c */ /* 0x000fc8000bf05270 */
[----:B------:R-:W-:-:S04]  /*04c0*/  @!UP2 USEL UR4, URZ, 0xffffffff, UP0 ;  /* 0xffffffffff04a887 */ /* 0x000fc80008000000 */
[----:B------:R-:W-:-:S04]  /*04d0*/  ULOP3.LUT UR4, UR4, 0x1, URZ, 0xc0, !UPT ;  /* 0x0000000104047892 */ /* 0x000fc8000f8ec0ff */
[----:B------:R-:W-:Y:S02]  /*04e0*/  UISETP.NE.U32.AND UP3, UPT, UR4, 0x1, UPT ;  /* 0x000000010400788c */ /* 0x000fe4000bf65070 */
.L_x_8:
[----:B------:R-:W3:Y:S02]  /*04f0*/  SHFL.IDX PT, R2, R75, RZ, 0x1f ;  /* 0x00001fff4b027589 */ /* 0x000ee400000e0000 */
[----:B---3--:R-:W-:-:S13]  /*0500*/  ISETP.NE.AND P0, PT, R2, RZ, PT ;  /* 0x000000ff0200720c */ /* 0x008fda0003f05270 */
[----:B------:R-:W-:Y:S05]  /*0510*/  @P0 BRA `(.L_x_9) ;  /* 0x0000000400540947 */ /* 0x000fea0003800000 */
[----:B------:R-:W-:Y:S01]  /*0520*/  ELECT P0, URZ, PT ;  /* 0x0000000000ff782f */ /* 0x000fe20003800000 */
[----:B------:R-:W-:-:S12]  /*0530*/  BSSY.RECONVERGENT B0, `(.L_x_9) ;  /* 0x0000053000007945 */ /* 0x000fd80003800200 */
[----:B------:R-:W-:Y:S05]  /*0540*/  @!P0 BRA `(.L_x_10) ;  /* 0x0000000400448947 */ /* 0x000fea0003800000 */
[----:B------:R-:W3:Y:S01]  /*0550*/  S2UR UR4, SR_CgaCtaId ;  /* 0x00000000000479c3 */ /* 0x000ee20000008800 */
[----:B------:R-:W-:Y:S01]  /*0560*/  UMOV UR5, 0x400 ;  /* 0x0000040000057882 */ /* 0x000fe20000000000 */
[----:B------:R-:W-:Y:S01]  /*0570*/  UMOV UR8, 0x1 ;  /* 0x0000000100087882 */ /* 0x000fe20000000000 */
[----:B------:R-:W-:Y:S01]  /*0580*/  UMOV UR6, 0x8 ;  /* 0x0000000800067882 */ /* 0x000fe20000000000 */
[----:B------:R-:W-:-:S04]  /*0590*/  UIADD3 UR8, UPT, UPT, -UR8, 0x100000, URZ ;  /* 0x0010000008087890 */ /* 0x000fc8000fffe1ff */
[----:B------:R-:W-:Y:S02]  /*05a0*/  USHF.L.U32 UR9, UR8, 0xb, URZ ;  /* 0x0000000b08097899 */ /* 0x000fe400080006ff */
[----:B------:R-:W-:Y:S02]  /*05b0*/  USHF.L.U32 UR8, UR8, 0x1, URZ ;  /* 0x0000000108087899 */ /* 0x000fe400080006ff */
[----:B------:R-:W-:-:S04]  /*05c0*/  UIADD3 UR6, UPT, UPT, -UR6, 0x100000, URZ ;  /* 0x0010000006067890 */ /* 0x000fc8000fffe1ff */
[----:B------:R-:W-:Y:S02]  /*05d0*/  USHF.L.U32 UR7, UR6, 0xb, URZ ;  /* 0x0000000b06077899 */ /* 0x000fe400080006ff */
[----:B------:R-:W-:Y:S02]  /*05e0*/  USHF.L.U32 UR6, UR6, 0x1, URZ ;  /* 0x0000000106067899 */ /* 0x000fe400080006ff */
[----:B---3--:R-:W-:Y:S01]  /*05f0*/  ULEA UR4, UR4, UR5, 0x18 ;  /* 0x0000000504047291 */ /* 0x008fe2000f8ec0ff */
[----:B------:R-:W3:Y:S11]  /*0600*/  FENCE.VIEW.ASYNC.S ;  /* 0x00000000000073c6 */ /* 0x000ef60000000000 */
[----:B---3--:R3:W4:Y:S01]  /*0610*/  SYNCS.EXCH.64 URZ, [UR4], UR8 ;  /* 0x0000000804ff75b2 */ /* 0x0087220008000100 */
[----:B------:R3:W1:Y:S01]  /*0620*/  SYNCS.EXCH.64 URZ, [UR4+0x110], UR6 ;  /* 0x0001100604ff75b2 */ /* 0x0006620008000100 */
        /* <DEDUP_REMOVED lines=65> */
[----:B------:R3:W1:Y:S02]  /*0a40*/  SYNCS.EXCH.64 URZ, [UR4+0x218], UR6 ;  /* 0x0002180604ff75b2 */ /* 0x0006640008000100 */
[----:B---34-:R-:W-:Y:S01]  /*0a50*/  NOP ;  /* 0x0000000000007918 */ /* 0x018fe20000000000 */
.L_x_10:
[----:B------:R-:W-:Y:S05]  /*0a60*/  BSYNC.RECONVERGENT B0 ;  /* 0x0000000000007941 */ /* 0x000fea0003800200 */
.L_x_9:
[----:B------:R-:W3:Y:S01]  /*0a70*/  SHFL.IDX PT, R2, R75, RZ, 0x1f ;  /* 0x00001fff4b027589 */ /* 0x000ee200000e0000 */
[----:B------:R-:W-:Y:S01]  /*0a80*/  NOP ;  /* 0x0000000000007918 */ /* 0x000fe20000000000 */
[----:B---3--:R-:W-:-:S13]  /*0a90*/  ISETP.NE.AND P0, PT, R2, 0x1, PT ;  /* 0x000000010200780c */ /* 0x008fda0003f05270 */
[----:B------:R-:W-:Y:S05]  /*0aa0*/  @P0 BRA `(.L_x_11) ;  /* 0x0000000000480947 */ /* 0x000fea0003800000 */
        /* <DEDUP_REMOVED lines=9> */
[----:B------:R-:W-:Y:S01]  /*0b40*/  USHF.L.U32 UR6, UR6, 0x1, URZ ;  /* 0x0000000106067899 */ /* 0x000fe200080006ff */
[----:B------:R-:W-:Y:S01]  /*0b50*/  ELECT P0, URZ, PT ;  /* 0x0000000000ff782f */ /* 0x000fe20003800000 */
[----:B---3--:R-:W-:Y:S01]  /*0b60*/  ULEA UR4, UR4, UR5, 0x18 ;  /* 0x0000000504047291 */ /* 0x008fe2000f8ec0ff */
[----:B------:R-:W3:Y:S11]  /*0b70*/  FENCE.VIEW.ASYNC.S ;  /* 0x00000000000073c6 */ /* 0x000ef60000000000 */
[----:B---3--:R3:W4:Y:S01]  /*0b80*/  SYNCS.EXCH.64 URZ, [UR4+0x220], UR8 ;  /* 0x0002200804ff75b2 */ /* 0x0087220008000100 */
[----:B------:R3:W1:Y:S01]  /*0b90*/  SYNCS.EXCH.64 URZ, [UR4+0x230], UR6 ;  /* 0x0002300604ff75b2 */ /* 0x0006620008000100 */
[----:B------:R3:W1:Y:S01]  /*0ba0*/  SYNCS.EXCH.64 URZ, [UR4+0x228], UR8 ;  /* 0x0002280804ff75b2 */ /* 0x0006620008000100 */
[----:B------:R3:W1:Y:S01]  /*0bb0*/  SYNCS.EXCH.64 URZ, [UR4+0x238], UR6 ;  /* 0x0002380604ff75b2 */ /* 0x0006620008000100 */
[----:B------:R-:W-:Y:S01]  /*0bc0*/  NOP ;  /* 0x0000000000007918 */ /* 0x000fe20000000000 */
.L_x_11:
[----:B------:R-:W2:Y:S01]  /*0bd0*/  SHFL.IDX PT, R2, R75, RZ, 0x1f ;  /* 0x00001fff4b027589 */ /* 0x000ea200000e0000 */
[----:B------:R-:W-:Y:S01]  /*0be0*/  NOP ;  /* 0x0000000000007918 */ /* 0x000fe20000000000 */
[----:B--2---:R-:W-:-:S13]  /*0bf0*/  ISETP.NE.AND P0, PT, R2, 0x3, PT ;  /* 0x000000030200780c */ /* 0x004fda0003f05270 */
[----:B------:R-:W-:Y:S05]  /*0c00*/  @P0 BRA `(.L_x_12) ;  /* 0x0000000000300947 */ /* 0x000fea0003800000 */
[----:B---3--:R-:W2:Y:S01]  /*0c10*/  S2UR UR4, SR_CgaCtaId ;  /* 0x00000000000479c3 */ /* 0x008ea20000008800 */
[----:B------:R-:W-:Y:S01]  /*0c20*/  UMOV UR6, 0x400 ;  /* 0x0000040000067882 */ /* 0x000fe20000000000 */
[----:B------:R-:W-:Y:S01]  /*0c30*/  UMOV UR5, 0x20 ;  /* 0x0000002000057882 */ /* 0x000fe20000000000 */
[----:B------:R-:W-:Y:S01]  /*0c40*/  ELECT P0, URZ, PT ;  /* 0x0000000000ff782f */ /* 0x000fe20003800000 */
[----:B--2---:R-:W-:Y:S02]  /*0c50*/  ULEA UR6, UR4, UR6, 0x18 ;  /* 0x0000000604067291 */ /* 0x004fe4000f8ec0ff */
[----:B------:R-:W-:-:S04]  /*0c60*/  UIADD3 UR4, UPT, UPT, -UR5, 0x100000, URZ ;  /* 0x0010000005047890 */ /* 0x000fc8000fffe1ff */
[----:B------:R-:W-:Y:S02]  /*0c70*/  USHF.L.U32 UR5, UR4, 0xb, URZ ;  /* 0x0000000b04057899 */ /* 0x000fe400080006ff */
[----:B------:R-:W-:Y:S01]  /*0c80*/  USHF.L.U32 UR4, UR4, 0x1, URZ ;  /* 0x0000000104047899 */ /* 0x000fe200080006ff */
[----:B------:R-:W2:Y:S11]  /*0c90*/  FENCE.VIEW.ASYNC.S ;  /* 0x00000000000073c6 */ /* 0x000eb60000000000 */
[----:B--2---:R2:W3:Y:S01]  /*0ca0*/  SYNCS.EXCH.64 URZ, [UR6+0x240], UR4 ;  /* 0x0002400406ff75b2 */ /* 0x0044e20008000100 */
[----:B------:R2:W1:Y:S01]  /*0cb0*/  SYNCS.EXCH.64 URZ, [UR6+0x248], UR4 ;  /* 0x0002480406ff75b2 */ /* 0x0004620008000100 */
[----:B------:R-:W-:Y:S01]  /*0cc0*/  NOP ;  /* 0x0000000000007918 */ /* 0x000fe20000000000 */
.L_x_12:
[----:B------:R-:W4:Y:S01]  /*0cd0*/  SHFL.IDX PT, R2, R75, RZ, 0x1f ;  /* 0x00001fff4b027589 */ /* 0x000f2200000e0000 */
[----:B------:R-:W-:Y:S01]  /*0ce0*/  NOP ;  /* 0x0000000000007918 */ /* 0x000fe20000000000 */
[----:B----4-:R-:W-:-:S13]  /*0cf0*/  ISETP.NE.AND P0, PT, R2, 0x4, PT ;  /* 0x000000040200780c */ /* 0x010fda0003f05270 */
[----:B------:R-:W-:Y:S05]  /*0d00*/  @P0 BRA `(.L_x_13) ;  /* 0x00000000004c0947 */ /* 0x000fea0003800000 */
[----:B--23--:R-:W2:Y:S01]  /*0d10*/  S2UR UR6, SR_CgaCtaId ;  /* 0x00000000000679c3 */ /* 0x00cea20000008800 */
[----:B------:R-:W-:Y:S01]  /*0d20*/  UMOV UR4, 0x720 ;  /* 0x0000072000047882 */ /* 0x000fe20000000000 */
[----:B------:R-:W-:Y:S01]  /*0d30*/  UMOV UR5, 0x400 ;  /* 0x0000040000057882 */ /* 0x000fe20000000000 */
[----:B------:R-:W-:Y:S01]  /*0d40*/  USEL UR4, UR4, 0x620, UP3 ;  /* 0x0000062004047887 */ /* 0x000fe20009800000 */
[----:B------:R-:W-:Y:S01]  /*0d50*/  UMOV UR8, 0x1 ;  /* 0x0000000100087882 */ /* 0x000fe20000000000 */
[----:B------:R-:W-:Y:S01]  /*0d60*/  ELECT P0, URZ, PT ;  /* 0x0000000000ff782f */ /* 0x000fe20003800000 */
[----:B------:R-:W-:-:S04]  /*0d70*/  UIADD3 UR8, UPT, UPT, -UR8, 0x100000, URZ ;  /* 0x0010000008087890 */ /* 0x000fc8000fffe1ff */
[----:B------:R-:W-:Y:S02]  /*0d80*/  USHF.L.U32 UR9, UR8, 0xb, URZ ;  /* 0x0000000b08097899 */ /* 0x000fe400080006ff */
[----:B------:R-:W-:Y:S02]  /*0d90*/  USHF.L.U32 UR8, UR8, 0x1, URZ ;  /* 0x0000000108087899 */ /* 0x000fe400080006ff */
[----:B--2---:R-:W-:Y:S02]  /*0da0*/  ULEA UR6, UR6, UR5, 0x18 ;  /* 0x0000000506067291 */ /* 0x004fe4000f8ec0ff */
[----:B------:R-:W-:-:S04]  /*0db0*/  UIADD3 UR4, UPT, UPT, -UR4, 0x100000, URZ ;  /* 0x0010000004047890 */ /* 0x000fc8000fffe1ff */
[----:B------:R-:W-:Y:S02]  /*0dc0*/  USHF.L.U32 UR5, UR4, 0xb, URZ ;  /* 0x0000000b04057899 */ /* 0x000fe400080006ff */
[----:B------:R-:W-:Y:S01]  /*0dd0*/  USHF.L.U32 UR4, UR4, 0x1, URZ ;  /* 0x0000000104047899 */ /* 0x000fe200080006ff */
[----:B------:R-:W2:Y:S03]  /*0de0*/  FENCE.VIEW.ASYNC.S ;  /* 0x00000000000073c6 */ /* 0x000ea60000000000 */
[----:B--2---:R4:W2:Y:S08]  /*0df0*/  SYNCS.EXCH.64 URZ, [UR6+0x250], UR8 ;  /* 0x0002500806ff75b2 */ /* 0x0048b00008000100 */
[----:B------:R4:W3:Y:S01]  /*0e00*/  SYNCS.EXCH.64 URZ, [UR6+0x260], UR4 ;  /* 0x0002600406ff75b2 */ /* 0x0008e20008000100 */
[----:B------:R4:W1:Y:S01]  /*0e10*/  SYNCS.EXCH.64 URZ, [UR6+0x258], UR8 ;  /* 0x0002580806ff75b2 */ /* 0x0008620008000100 */
[----:B------:R4:W1:Y:S02]  /*0e20*/  SYNCS.EXCH.64 URZ, [UR6+0x268], UR4 ;  /* 0x0002680406ff75b2 */ /* 0x0008640008000100 */
[----:B----4-:R-:W-:Y:S01]  /*0e30*/  NOP ;  /* 0x0000000000007918 */ /* 0x010fe20000000000 */
.L_x_13:
[----:B------:R-:W4:Y:S01]  /*0e40*/  SHFL.IDX PT, R2, R75, RZ, 0x1f ;  /* 0x00001fff4b027589 */ /* 0x000f2200000e0000 */
[----:B------:R-:W-:Y:S01]  /*0e50*/  NOP ;  /* 0x0000000000007918 */ /* 0x000fe20000000000 */
[----:B----4-:R-:W-:-:S13]  /*0e60*/  ISETP.NE.AND P0, PT, R2, 0x5, PT ;  /* 0x000000050200780c */ /* 0x010fda0003f05270 */
[----:B------:R-:W-:Y:S05]  /*0e70*/  @P0 BRA `(.L_x_14) ;  /* 0x0000000000580947 */ /* 0x000fea0003800000 */
[----:B--23--:R-:W2:Y:S01]  /*0e80*/  S2UR UR4, SR_CgaCtaId ;  /* 0x00000000000479c3 */ /* 0x00cea20000008800 */
        /* <DEDUP_REMOVED lines=10> */
[----:B--2---:R-:W-:Y:S01]  /*0f30*/  ULEA UR4, UR4, UR5, 0x18 ;  /* 0x0000000504047291 */ /* 0x004fe2000f8ec0ff */
[----:B------:R-:W2:Y:S11]  /*0f40*/  FENCE.VIEW.ASYNC.S ;  /* 0x00000000000073c6 */ /* 0x000eb60000000000 */
[----:B--2---:R4:W2:Y:S01]  /*0f50*/  SYNCS.EXCH.64 URZ, [UR4+0x270], UR8 ;  /* 0x0002700804ff75b2 */ /* 0x0048a20008000100 */
[----:B------:R4:W3:Y:S01]  /*0f60*/  SYNCS.EXCH.64 URZ, [UR4+0x290], UR6 ;  /* 0x0002900604ff75b2 */ /* 0x0008e20008000100 */
[----:B------:R4:W1:Y:S01]  /*0f70*/  SYNCS.EXCH.64 URZ, [UR4+0x278], UR8 ;  /* 0x0002780804ff75b2 */ /* 0x0008620008000100 */
[----:B------:R4:W1:Y:S01]  /*0f80*/  SYNCS.EXCH.64 URZ, [UR4+0x298], UR6 ;  /* 0x0002980604ff75b2 */ /* 0x0008620008000100 */
[----:B------:R4:W1:Y:S01]  /*0f90*/  SYNCS.EXCH.64 URZ, [UR4+0x280], UR8 ;  /* 0x0002800804ff75b2 */ /* 0x0008620008000100 */
[----:B------:R4:W1:Y:S01]  /*0fa0*/  SYNCS.EXCH.64 URZ, [UR4+0x2a0], UR6 ;  /* 0x0002a00604ff75b2 */ /* 0x0008620008000100 */
[----:B------:R4:W1:Y:S01]  /*0fb0*/  SYNCS.EXCH.64 URZ, [UR4+0x288], UR8 ;  /* 0x0002880804ff75b2 */ /* 0x0008620008000100 */
[----:B------:R4:W1:Y:S02]  /*0fc0*/  SYNCS.EXCH.64 URZ, [UR4+0x2a8], UR6 ;  /* 0x0002a80604ff75b2 */ /* 0x0008640008000100 */
[----:B----4-:R-:W-:Y:S01]  /*0fd0*/  NOP ;  /* 0x0000000000007918 */ /* 0x010fe20000000000 */
.L_x_14:
[----:B------:R-:W4:Y:S01]  /*0fe0*/  SHFL.IDX PT, R2, R75, RZ, 0x1f ;  /* 0x00001fff4b027589 */ /* 0x000f2200000e0000 */
[----:B------:R-:W1:Y:S01]  /*0ff0*/  S2UR UR45, SR_CgaCtaId ;  /* 0x00000000002d79c3 */ /* 0x000e620000008800 */
[----:B------:R-:W-:Y:S01]  /*1000*/  NOP ;  /* 0x0000000000007918 */ /* 0x000fe20000000000 */
[----:B----4-:R-:W-:-:S13]  /*1010*/  ISETP.NE.AND P0, PT, R2, 0x3, PT ;  /* 0x000000030200780c */ /* 0x010fda0003f05270 */
[----:B-1----:R-:W-:Y:S05]  /*1020*/  @P0 BRA `(.L_x_15) ;  /* 0x0000000000340947 */ /* 0x002fea0003800000 */
[----:B--23--:R-:W-:Y:S01]  /*1030*/  UMOV UR4, 0x400 ;  /* 0x0000040000047882 */ /* 0x00cfe20000000000 */
[----:B------:R-:W-:Y:S01]  /*1040*/  UMOV UR6, 0x20 ;  /* 0x0000002000067882 */ /* 0x000fe20000000000 */
[----:B------:R-:W-:Y:S02]  /*1050*/  ULEA UR4, UR45, UR4, 0x18 ;  /* 0x000000042d047291 */ /* 0x000fe4000f8ec0ff */
[----:B------:R-:W-:-:S04]  /*1060*/  UIADD3 UR6, UPT, UPT, -UR6, 0x100000, URZ ;  /* 0x0010000006067890 */ /* 0x000fc8000fffe1ff */
[----:B------:R-:W-:Y:S02]  /*1070*/  USHF.L.U32 UR7, UR6, 0xb, URZ ;  /* 0x0000000b06077899 */ /* 0x000fe400080006ff */
[----:B------:R-:W-:Y:S01]  /*1080*/  USHF.L.U32 UR6, UR6, 0x1, URZ ;  /* 0x0000000106067899 */ /* 0x000fe200080006ff */
[----:B------:R-:W-:Y:S01]  /*1090*/  ELECT P0, URZ, PT ;  /* 0x0000000000ff782f */ /* 0x000fe20003800000 */
[----:B------:R-:W1:Y:S10]  /*10a0*/  FENCE.VIEW.ASYNC.S ;  /* 0x00000000000073c6 */ /* 0x000e740000000000 */
[----:B-1----:R1:W4:Y:S01]  /*10b0*/  SYNCS.EXCH.64 URZ, [UR4+0x2b0], UR6 ;  /* 0x0002b00604ff75b2 */ /* 0x0023220008000100 */
[----:B------:R1:W2:Y:S01]  /*10c0*/  SYNCS.EXCH.64 URZ, [UR4+0x2c0], UR6 ;  /* 0x0002c00604ff75b2 */ /* 0x0002a20008000100 */
[----:B------:R1:W3:Y:S01]  /*10d0*/  SYNCS.EXCH.64 URZ, [UR4+0x2b8], UR6 ;  /* 0x0002b80604ff75b2 */ /* 0x0002e20008000100 */
[----:B------:R1:W1:Y:S01]  /*10e0*/  SYNCS.EXCH.64 URZ, [UR4+0x2c8], UR6 ;  /* 0x0002c80604ff75b2 */ /* 0x0002620008000100 */
[----:B------:R-:W-:Y:S01]  /*10f0*/  NOP ;  /* 0x0000000000007918 */ /* 0x000fe20000000000 */
.L_x_15:
[----:B-123--:R-:W1:Y:S01]  /*1100*/  LDCU UR4, c[0x0][0x36c] ;  /* 0x00006d80ff0477ac */ /* 0x00ee620008000800 */
[----:B------:R-:W-:Y:S01]  /*1110*/  ISETP.NE.OR P3, PT, R0, 0x2, !P3 ;  /* 0x000000020000780c */ /* 0x000fe20005f65670 */
[----:B------:R-:W-:Y:S01]  /*1120*/  NOP ;  /* 0x0000000000007918 */ /* 0x000fe20000000000 */
[----:B------:R-:W-:Y:S01]  /*1130*/  LOP3.LUT R0, R84, 0x1f, RZ, 0xc0, !PT ;  /* 0x0000001f54007812 */ /* 0x000fe200078ec0ff */
[----:B------:R-:W-:Y:S02]  /*1140*/  UISETP.NE.AND UP4, UPT, UR18, 0x2, UPT ;  /* 0x000000021200788c */ /* 0x000fe4000bf85270 */
[----:B------:R-:W-:Y:S02]  /*1150*/  UISETP.NE.AND UP5, UPT, UR18, URZ, UPT ;  /* 0x000000ff1200728c */ /* 0x000fe4000bfa5270 */
[----:B-1----:R-:W-:-:S09]  /*1160*/  UISETP.EQ.U32.AND UP6, UPT, UR4, 0x1, UPT ;  /* 0x000000010400788c */ /* 0x002fd2000bfc2070 */
[----:B------:R-:W-:Y:S05]  /*1170*/  BRA.U !UP6, `(.L_x_16) ;  /* 0x000000010e087547 */ /* 0x000fea000b800000 */
[----:B----4-:R-:W-:Y:S01]  /*1180*/  UCGABAR_ARV ;  /* 0x00000000000079c7 */ /* 0x010fe20008000000 */
[----:B------:R-:W-:Y:S05]  /*1190*/  BRA `(.L_x_17) ;  /* 0x0000000000047947 */ /* 0x000fea0003800000 */
.L_x_16:
[----:B----4-:R-:W-:Y:S01]  /*11a0*/  NOP ;  /* 0x0000000000007918 */ /* 0x010fe20000000000 */
.L_x_17:
[----:B------:R-:W1:Y:S01]  /*11b0*/  S2UR UR26, SR_CTAID.Y ;  /* 0x00000000001a79c3 */ /* 0x000e620000002600 */
[----:B------:R-:W-:-:S05]  /*11c0*/  CS2R.32 R76, SR_CgaSize ;  /* 0x00000000004c7805 */ /* 0x000fca0000008a00 */
[----:B------:R-:W-:-:S05]  /*11d0*/  IMAD R76, R76, -0xa0, RZ ;  /* 0xffffff604c4c7824 */ /* 0x000fca00078e02ff */
[----:B------:R-:W-:-:S14]  /*11e0*/  R2UR UR4, R76 ;  /* 0x000000004c0472ca */ /* 0x000fdc00000e0000 */
[----:B------:R-:W2:Y:S01]  /*11f0*/  LDCU UR4, c[0x0][UR4+0x2b4] ;  /* 0x00005680040477ac */ /* 0x000ea20008000800 */
[----:B------:R-:W-:-:S05]  /*1200*/  CS2R.32 R76, SR_CgaSize ;  /* 0x00000000004c7805 */ /* 0x000fca0000008a00 */
[----:B------:R-:W-:-:S05]  /*1210*/  IMAD R76, R76, -0xa0, RZ ;  /* 0xffffff604c4c7824 */ /* 0x000fca00078e02ff */
[----:B------:R-:W-:-:S14]  /*1220*/  R2UR UR5, R76 ;  /* 0x000000004c0572ca */ /* 0x000fdc00000e0000 */
[----:B------:R-:W3:Y:S01]  /*1230*/  LDCU UR5, c[0x0][UR5+0x2b0] ;  /* 0x00005600050577ac */ /* 0x000ee20008000800 */
[----:B------:R-:W4:Y:S01]  /*1240*/  S2UR UR20, SR_CTAID.X ;  /* 0x00000000001479c3 */ /* 0x000f220000002500 */
[----:B------:R-:W-:-:S05]  /*1250*/  CS2R.32 R76, SR_CgaSize ;  /* 0x00000000004c7805 */ /* 0x000fca0000008a00 */
[----:B------:R-:W-:-:S05]  /*1260*/  IMAD R76, R76, -0xa0, RZ ;  /* 0xffffff604c4c7824 */ /* 0x000fca00078e02ff */
[----:B------:R-:W-:-:S14]  /*1270*/  R2UR UR6, R76 ;  /* 0x000000004c0672ca */ /* 0x000fdc00000e0000 */
[----:B------:R-:W3:Y:S01]  /*1280*/  LDCU UR6, c[0x0][UR6+0x2a4] ;  /* 0x00005480060677ac */ /* 0x000ee20008000800 */
[----:B------:R-:W-:-:S05]  /*1290*/  CS2R.32 R76, SR_CgaSize ;  /* 0x00000000004c7805 */ /* 0x000fca0000008a00 */
[----:B------:R-:W-:-:S05]  /*12a0*/  IMAD R76, R76, -0xa0, RZ ;  /* 0xffffff604c4c7824 */ /* 0x000fca00078e02ff */
[----:B------:R-:W-:-:S14]  /*12b0*/  R2UR UR63, R76 ;  /* 0x000000004c3f72ca */ /* 0x000fdc00000e0000 */
[----:B------:R-:W3:Y:S01]  /*12c0*/  LDCU UR63, c[0x0][UR63+0x2a0] ;  /* 0x000054003f3f77ac */ /* 0x000ee20008000800 */
[----:B------:R-:W-:Y:S01]  /*12d0*/  USHF.L.U32 UR24, UR45, 0x9, URZ ;  /* 0x000000092d187899 */ /* 0x000fe200080006ff */
[----:B------:R-:W3:Y:S01]  /*12e0*/  LDCU UR19, c[0x0][0xb24] ;  /* 0x00016480ff1377ac */ /* 0x000ee20008000800 */
[----:B------:R-:W3:Y:S01]  /*12f0*/  LDCU UR42, c[0x0][0xb24] ;  /* 0x00016480ff2a77ac */ /* 0x000ee20008000800 */
[----:B-1----:R-:W-:Y:S01]  /*1300*/  I2FP.F32.U32 R2, UR26 ;  /* 0x0000001a00027c45 */ /* 0x002fe20008201000 */
[----:B------:R-:W1:Y:S04]  /*1310*/  LDCU UR23, c[0x0][0xb30] ;  /* 0x00016600ff1777ac */ /* 0x000e680008000800 */
[----:B--2---:R-:W-:Y:S01]  /*1320*/  FMUL R2, R2, UR4 ;  /* 0x0000000402027c20 */ /* 0x004fe20008400000 */
[----:B------:R-:W-:Y:S01]  /*1330*/  ULOP3.LUT UR24, UR24, 0xe00, URZ, 0xc0, !UPT ;  /* 0x00000e0018187892 */ /* 0x000fe2000f8ec0ff */
[----:B----4-:R-:W-:-:S04]  /*1340*/  I2FP.F32.U32 R3, UR20 ;  /* 0x0000001400037c45 */ /* 0x010fc80008201000 */
[----:B------:R-:W2:Y:S01]  /*1350*/  F2I.U32.TRUNC.NTZ R2, R2 ;  /* 0x0000000200027305 */ /* 0x000ea2000020f000 */
[----:B---3--:R-:W-:-:S07]  /*1360*/  FMUL R3, R3, UR5 ;  /* 0x0000000503037c20 */ /* 0x008fce0008400000 */
[----:B------:R-:W3:Y:S01]  /*1370*/  F2I.U32.TRUNC.NTZ R3, R3 ;  /* 0x0000000300037305 */ /* 0x000ee2000020f000 */
[----:B--2---:R-:W-:Y:S02]  /*1380*/  R2UR UR4, R2 ;  /* 0x00000000020472ca */ /* 0x004fe400000e0000 */
[----:B------:R-:W-:Y:S02]  /*1390*/  PRMT R2, RZ, 0x7610, R2 ;  /* 0x00007610ff027816 */ /* 0x000fe40000000002 */
[----:B---3--:R-:W-:-:S09]  /*13a0*/  R2UR UR5, R3 ;  /* 0x00000000030572ca */ /* 0x008fd200000e0000 */
[----:B------:R-:W-:-:S04]  /*13b0*/  UIADD3 UR4, UPT, UPT, -UR4, URZ, URZ ;  /* 0x000000ff04047290 */ /* 0x000fc8000fffe1ff */
[----:B------:R-:W-:Y:S02]  /*13c0*/  UIMAD UR4, UR6, UR4, UR26 ;  /* 0x00000004060472a4 */ /* 0x000fe4000f8e021a */
[----:B------:R-:W-:-:S04]  /*13d0*/  UIADD3 UR5, UPT, UPT, -UR5, URZ, URZ ;  /* 0x000000ff05057290 */ /* 0x000fc8000fffe1ff */
[----:B------:R-:W-:Y:S01]  /*13e0*/  IMAD.U32 R76, RZ, RZ, UR4 ;  /* 0x00000004ff4c7e24 */ /* 0x000fe2000f8e00ff */
[----:B------:R-:W-:Y:S01]  /*13f0*/  UIMAD UR63, UR63, UR5, UR20 ;  /* 0x000000053f3f72a4 */ /* 0x000fe2000f8e0214 */
[----:B-1----:R-:W-:Y:S11]  /*1400*/  BRA.U UP5, `(.L_x_18) ;  /* 0x00000001057c7547 */ /* 0x002ff6000b800000 */
[----:B------:R-:W-:-:S13]  /*1410*/  R2UR UR9, R76 ;  /* 0x000000004c0972ca */ /* 0x000fda00000e0000 */
[----:B------:R-:W-:-:S04]  /*1420*/  UISETP.NE.AND UP0, UPT, UR9, URZ, UPT ;  /* 0x000000ff0900728c */ /* 0x000fc8000bf05270 */
[----:B------:R-:W-:Y:S02]  /*1430*/  USEL UR5, URZ, 0x2, UP0 ;  /* 0x00000002ff057887 */ /* 0x000fe40008000000 */
[----:B------:R-:W-:Y:S02]  /*1440*/  USEL UR4, URZ, 0x4, UP0 ;  /* 0x00000004ff047887 */ /* 0x000fe40008000000 */
[----:B------:R-:W-:Y:S02]  /*1450*/  USEL UR7, URZ, 0x8, UP0 ;  /* 0x00000008ff077887 */ /* 0x000fe40008000000 */
[----:B------:R-:W-:Y:S02]  /*1460*/  USEL UR6, URZ, 0x10, UP0 ;  /* 0x00000010ff067887 */ /* 0x000fe40008000000 */
[----:B------:R-:W-:Y:S02]  /*1470*/  USEL UR8, URZ, 0x20, UP0 ;  /* 0x00000020ff087887 */ /* 0x000fe40008000000 */
[----:B------:R-:W-:-:S02]  /*1480*/  USEL UR12, URZ, 0x40, UP0 ;  /* 0x00000040ff0c7887 */ /* 0x000fc40008000000 */
[----:B------:R-:W-:Y:S02]  /*1490*/  USEL UR13, URZ, 0x80, UP0 ;  /* 0x00000080ff0d7887 */ /* 0x000fe40008000000 */
[----:B------:R-:W-:-:S04]  /*14a0*/  UISETP.NE.AND UP0, UPT, UR9, URZ, UPT ;  /* 0x000000ff0900728c */ /* 0x000fc8000bf05270 */
[----:B------:R-:W-:-:S04]  /*14b0*/  UISETP.EQ.OR UP0, UPT, UR63, URZ, !UP0 ;  /* 0x000000ff3f00728c */ /* 0x000fc8000c702670 */
[----:B------:R-:W-:Y:S02]  /*14c0*/  USEL UR11, URZ, 0x1, !UP0 ;  /* 0x00000001ff0b7887 */ /* 0x000fe4000c000000 */
[----:B------:R-:W-:-:S04]  /*14d0*/  UISETP.NE.AND UP0, UPT, UR63, 0x1, UPT ;  /* 0x000000013f00788c */ /* 0x000fc8000bf05270 */
[----:B------:R-:W-:Y:S02]  /*14e0*/  USEL UR10, UR5, 0x2, UP0 ;  /* 0x00000002050a7887 */ /* 0x000fe40008000000 */
[----:B------:R-:W-:-:S04]  /*14f0*/  UISETP.NE.AND UP0, UPT, UR63, 0x2, UPT ;  /* 0x000000023f00788c */ /* 0x000fc8000bf05270 */
[----:B------:R-:W-:Y:S02]  /*1500*/  USEL UR4, UR4, 0x4, UP0 ;  /* 0x0000000404047887 */ /* 0x000fe40008000000 */
[----:B------:R-:W-:Y:S02]  /*1510*/  UISETP.NE.AND UP0, UPT, UR63, 0x3, UPT ;  /* 0x000000033f00788c */ /* 0x000fe4000bf05270 */
[----:B------:R-:W-:Y:S02]  /*1520*/  UIADD3 UR4, UPT, UPT, UR4, UR10, UR11 ;  /* 0x0000000a04047290 */ /* 0x000fe4000fffe00b */
        /* <DEDUP_REMOVED lines=10> */
[----:B------:R-:W-:-:S04]  /*15d0*/  USEL UR5, UR13, 0x80, UP0 ;  /* 0x000000800d057887 */ /* 0x000fc80008000000 */
[----:B------:R-:W-:-:S06]  /*15e0*/  UIADD3 UR4, UPT, UPT, UR4, UR5, URZ ;  /* 0x0000000504047290 */ /* 0x000fcc000fffe0ff */
[----:B------:R-:W-:-:S07]  /*15f0*/  MOV R2, UR4 ;  /* 0x0000000400027c02 */ /* 0x000fce0008000f00 */
.L_x_18:
[----:B------:R-:W1:Y:S01]  /*1600*/  S2UR UR36, SR_CTAID.Z ;  /* 0x00000000002479c3 */ /* 0x000e620000002700 */
[----:B------:R-:W-:-:S09]  /*1610*/  UISETP.GE.AND UP0, UPT, UR19, 0x1, UPT ;  /* 0x000000011300788c */ /* 0x000fd2000bf06270 */
[----:B------:R-:W-:Y:S05]  /*1620*/  BRA.U !UP0, `(.L_x_19) ;  /* 0x0000000108d07547 */ /* 0x000fea000b800000 */
[----:B------:R-:W2:Y:S01]  /*1630*/  LDCU UR21, c[0x0][0xb0c] ;  /* 0x00016180ff1577ac */ /* 0x000ea20008000800 */
[----:B------:R-:W3:Y:S01]  /*1640*/  LDCU.128 UR12, c[0x0][0xb10] ;  /* 0x00016200ff0c77ac */ /* 0x000ee20008000c00 */
[----:B------:R-:W4:Y:S01]  /*1650*/  LDCU UR6, c[0x0][0x370] ;  /* 0x00006e00ff0677ac */ /* 0x000f220008000800 */
[----:B------:R-:W1:Y:S01]  /*1660*/  LDCU UR7, c[0x0][0x374] ;  /* 0x00006e80ff0777ac */ /* 0x000e620008000800 */
[----:B------:R-:W1:Y:S01]  /*1670*/  LDCU UR22, c[0x0][0xb20] ;  /* 0x00016400ff1677ac */ /* 0x000e620008000800 */
[----:B--2---:R-:W-:Y:S02]  /*1680*/  UISETP.NE.AND UP0, UPT, UR21, 0x1, UPT ;  /* 0x000000011500788c */ /* 0x004fe4000bf05270 */
[----:B---3--:R-:W-:Y:S01]  /*1690*/  UIMAD.WIDE.U32 UR4, UR20, UR12, URZ ;  /* 0x0000000c140472a5 */ /* 0x008fe2000f8e00ff */
[----:B------:R-:W2:Y:S01]  /*16a0*/  LDCU.64 UR8, c[0x0][0xb28] ;  /* 0x00016500ff0877ac */ /* 0x000ea20008000a00 */
[----:B----4-:R-:W-:Y:S02]  /*16b0*/  UIMAD.WIDE.U32 UR10, UR6, UR12, URZ ;  /* 0x0000000c060a72a5 */ /* 0x010fe4000f8e00ff */
[----:B------:R-:W-:-:S02]  /*16c0*/  USHF.R.U32.HI UR5, URZ, UR13, UR5 ;  /* 0x0000000dff057299 */ /* 0x000fc40008011605 */
[----:B------:R-:W-:Y:S02]  /*16d0*/  UISETP.NE.AND UP2, UPT, UR19, 0x1, UPT ;  /* 0x000000011300788c */ /* 0x000fe4000bf45270 */
[----:B------:R-:W-:Y:S01]  /*16e0*/  USEL UR5, UR20, UR5, !UP0 ;  /* 0x0000000514057287 */ /* 0x000fe2000c000000 */
[----:B------:R-:W-:Y:S01]  /*16f0*/  UMOV UR10, UR11 ;  /* 0x0000000b000a7c82 */ /* 0x000fe20008000000 */
[----:B------:R-:W-:Y:S02]  /*1700*/  UIMAD.WIDE.U32 UR16, UR26, UR15, URZ ;  /* 0x0000000f1a1072a5 */ /* 0x000fe4000f8e00ff */
[----:B------:R-:W-:Y:S02]  /*1710*/  @UP0 USHF.R.U32.HI UR6, URZ, UR13, UR10 ;  /* 0x0000000dff060299 */ /* 0x000fe4000801160a */
[----:B------:R-:W-:Y:S02]  /*1720*/  UISETP.NE.AND UP0, UPT, UR14, 0x1, UPT ;  /* 0x000000010e00788c */ /* 0x000fe4000bf05270 */
[----:B-1----:R-:W-:-:S02]  /*1730*/  UIMAD.WIDE.U32 UR10, UR7, UR15, URZ ;  /* 0x0000000f070a72a5 */ /* 0x002fc4000f8e00ff */
[----:B--2---:R-:W-:Y:S01]  /*1740*/  UIMAD.WIDE.U32 UR12, UR6, UR8, URZ ;  /* 0x00000008060c72a5 */ /* 0x004fe2000f8e00ff */
[----:B------:R-:W-:Y:S02]  /*1750*/  UMOV UR4, UR17 ;  /* 0x0000001100047c82 */ /* 0x000fe40008000000 */
[----:B------:R-:W-:Y:S02]  /*1760*/  USHF.R.U32.HI UR4, URZ, UR22, UR4 ;  /* 0x00000016ff047299 */ /* 0x000fe40008011604 */
[----:B------:R-:W-:Y:S02]  /*1770*/  UMOV UR10, UR11 ;  /* 0x0000000b000a7c82 */ /* 0x000fe40008000000 */
[----:B------:R-:W-:Y:S01]  /*1780*/  UMOV UR12, UR13 ;  /* 0x0000000d000c7c82 */ /* 0x000fe20008000000 */
[----:B------:R-:W-:Y:S02]  /*1790*/  @UP0 USHF.R.U32.HI UR7, URZ, UR22, UR10 ;  /* 0x00000016ff070299 */ /* 0x000fe4000801160a */
[----:B------:R-:W-:-:S02]  /*17a0*/  USEL UR4, UR26, UR4, !UP0 ;  /* 0x000000041a047287 */ /* 0x000fc4000c000000 */
[----:B------:R-:W-:Y:S02]  /*17b0*/  UIMAD.WIDE.U32 UR10, UR7, UR8, URZ ;  /* 0x00000008070a72a5 */ /* 0x000fe4000f8e00ff */
[----:B------:R-:W-:Y:S02]  /*17c0*/  @UP2 USHF.R.U32.HI UR6, URZ, UR9, UR12 ;  /* 0x00000009ff062299 */ /* 0x000fe4000801160c */
[----:B------:R-:W-:-:S03]  /*17d0*/  UIMAD.WIDE.U32 UR12, UR4, UR8, URZ ;  /* 0x00000008040c72a5 */ /* 0x000fc6000f8e00ff */
[----:B------:R-:W-:Y:S02]  /*17e0*/  UMOV UR10, UR11 ;  /* 0x0000000b000a7c82 */ /* 0x000fe40008000000 */
[----:B------:R-:W-:Y:S02]  /*17f0*/  @UP2 USHF.R.U32.HI UR7, URZ, UR9, UR10 ;  /* 0x00000009ff072299 */ /* 0x000fe4000801160a */
[----:B------:R-:W-:Y:S02]  /*1800*/  UIMAD UR10, UR6, UR19, URZ ;  /* 0x00000013060a72a4 */ /* 0x000fe4000f8e02ff */
[----:B------:R-:W-:-:S04]  /*1810*/  UIMAD UR7, UR7, UR19, URZ ;  /* 0x00000013070772a4 */ /* 0x000fc8000f8e02ff */
[----:B------:R-:W-:-:S03]  /*1820*/  UISETP.GE.AND UP0, UPT, UR4, UR7, UPT ;  /* 0x000000070400728c */ /* 0x000fc6000bf06270 */
[----:B------:R-:W-:Y:S01]  /*1830*/  UMOV UR7, UR13 ;  /* 0x0000000d00077c82 */ /* 0x000fe20008000000 */
[----:B------:R-:W-:Y:S02]  /*1840*/  UISETP.GE.OR UP0, UPT, UR5, UR10, UP0 ;  /* 0x0000000a0500728c */ /* 0x000fe40008706670 */
[----:B------:R-:W-:Y:S02]  /*1850*/  UIMAD.WIDE.U32 UR10, UR5, UR8, URZ ;  /* 0x00000008050a72a5 */ /* 0x000fe4000f8e00ff */
[----:B------:R-:W-:Y:S02]  /*1860*/  USHF.R.U32.HI UR7, URZ, UR9, UR7 ;  /* 0x00000009ff077299 */ /* 0x000fe40008011607 */
[----:B------:R-:W-:Y:S02]  /*1870*/  UIADD3 UR10, UPT, UPT, -UR4, URZ, URZ ;  /* 0x000000ff040a7290 */ /* 0x000fe4000fffe1ff */
[----:B------:R-:W-:Y:S02]  /*1880*/  USEL UR7, UR4, UR7, !UP2 ;  /* 0x0000000704077287 */ /* 0x000fe4000d000000 */
[----:B------:R-:W-:Y:S01]  /*1890*/  UIMAD UR10, UR14, UR10, UR26 ;  /* 0x0000000a0e0a72a4 */ /* 0x000fe2000f8e021a */
[----:B------:R-:W-:Y:S01]  /*18a0*/  @!UP0 UMOV UR8, UR11 ;  /* 0x0000000b00088c82 */ /* 0x000fe20008000000 */
[----:B------:R-:W-:-:S02]  /*18b0*/  UIADD3 UR11, UPT, UPT, -UR5, URZ, URZ ;  /* 0x000000ff050b7290 */ /* 0x000fc4000fffe1ff */
[----:B------:R-:W-:Y:S02]  /*18c0*/  @!UP0 USHF.R.U32.HI UR8, URZ, UR9, UR8 ;  /* 0x00000009ff088299 */ /* 0x000fe40008011608 */
[----:B------:R-:W-:Y:S02]  /*18d0*/  UIADD3 UR9, UPT, UPT, -UR7, URZ, URZ ;  /* 0x000000ff07097290 */ /* 0x000fe4000fffe1ff */
[----:B------:R-:W-:Y:S02]  /*18e0*/  @!UP0 USEL UR8, UR5, UR8, !UP2 ;  /* 0x0000000805088287 */ /* 0x000fe4000d000000 */
[----:B------:R-:W-:Y:S02]  /*18f0*/  UIMAD UR9, UR19, UR9, UR4 ;  /* 0x00000009130972a4 */ /* 0x000fe4000f8e0204 */
[----:B------:R-:W-:Y:S02]  /*1900*/  @!UP0 UIADD3 UR7, UPT, UPT, UR7, -UR8, URZ ;  /* 0x8000000807078290 */ /* 0x000fe4000fffe0ff */
[----:B------:R-:W-:-:S02]  /*1910*/  @!UP0 UIMAD UR6, UR9, UR6, UR8 ;  /* 0x00000006090682a4 */ /* 0x000fc4000f8e0208 */
[----:B------:R-:W-:Y:S02]  /*1920*/  @!UP0 UIMAD UR4, UR7, UR19, UR5 ;  /* 0x00000013070482a4 */ /* 0x000fe4000f8e0205 */
[----:B------:R-:W-:Y:S02]  /*1930*/  UIMAD UR20, UR21, UR11, UR20 ;  /* 0x0000000b151472a4 */ /* 0x000fe4000f8e0214 */
[----:B------:R-:W-:Y:S01]  /*1940*/  UIMAD UR26, UR4, UR14, UR10 ;  /* 0x0000000e041a72a4 */ /* 0x000fe2000f8e020a */
[----:B------:R-:W-:Y:S02]  /*1950*/  @!UP0 UMOV UR5, UR6 ;  /* 0x0000000600058c82 */ /* 0x000fe40008000000 */
[----:B------:R-:W-:-:S12]  /*1960*/  UIMAD UR20, UR5, UR21, UR20 ;  /* 0x00000015051472a4 */ /* 0x000fd8000f8e0214 */
.L_x_19:
[----:B------:R-:W-:-:S09]  /*1970*/  UISETP.NE.AND UP0, UPT, UR23, 0x1, UPT ;  /* 0x000000011700788c */ /* 0x000fd2000bf05270 */
[----:B------:R-:W-:Y:S05]  /*1980*/  BRA.U UP0, `(.L_x_20) ;  /* 0x0000000100407547 */ /* 0x000fea000b800000 */
[----:B------:R-:W2:Y:S01]  /*1990*/  LDCU.128 UR8, c[0x0][0xb10] ;  /* 0x00016200ff0877ac */ /* 0x000ea20008000c00 */
[----:B------:R-:W3:Y:S01]  /*19a0*/  LDCU UR12, c[0x0][0xb0c] ;  /* 0x00016180ff0c77ac */ /* 0x000ee20008000800 */
[----:B------:R-:W4:Y:S01]  /*19b0*/  LDCU UR13, c[0x0][0xb20] ;  /* 0x00016400ff0d77ac */ /* 0x000f220008000800 */
[----:B--2---:R-:W-:Y:S02]  /*19c0*/  UIMAD.WIDE.U32 UR4, UR20, UR8, URZ ;  /* 0x00000008140472a5 */ /* 0x004fe4000f8e00ff */
[----:B------:R-:W-:Y:S02]  /*19d0*/  UIMAD.WIDE.U32 UR6, UR26, UR11, URZ ;  /* 0x0000000b1a0672a5 */ /* 0x000fe4000f8e00ff */
[----:B---3--:R-:W-:Y:S02]  /*19e0*/  UISETP.NE.AND UP0, UPT, UR12, 0x1, UPT ;  /* 0x000000010c00788c */ /* 0x008fe4000bf05270 */
[----:B------:R-:W-:-:S03]  /*19f0*/  USHF.R.U32.HI UR5, URZ, UR9, UR5 ;  /* 0x00000009ff057299 */ /* 0x000fc60008011605 */
[----:B------:R-:W-:Y:S01]  /*1a00*/  UMOV UR4, UR7 ;  /* 0x0000000700047c82 */ /* 0x000fe20008000000 */
[----:B------:R-:W-:Y:S02]  /*1a10*/  USEL UR5, UR20, UR5, !UP0 ;  /* 0x0000000514057287 */ /* 0x000fe4000c000000 */
[----:B------:R-:W-:Y:S02]  /*1a20*/  UISETP.NE.AND UP0, UPT, UR10, 0x1, UPT ;  /* 0x000000010a00788c */ /* 0x000fe4000bf05270 */
[----:B----4-:R-:W-:-:S04]  /*1a30*/  USHF.R.U32.HI UR4, URZ, UR13, UR4 ;  /* 0x0000000dff047299 */ /* 0x010fc80008011604 */
[----:B------:R-:W-:-:S04]  /*1a40*/  USEL UR4, UR26, UR4, !UP0 ;  /* 0x000000041a047287 */ /* 0x000fc8000c000000 */
[----:B------:R-:W-:Y:S02]  /*1a50*/  UIADD3 UR6, UPT, UPT, UR5, -UR4, URZ ;  /* 0x8000000405067290 */ /* 0x000fe4000fffe0ff */
[----:B------:R-:W-:Y:S02]  /*1a60*/  UIADD3 UR4, UPT, UPT, -UR5, UR4, URZ ;  /* 0x0000000405047290 */ /* 0x000fe4000fffe1ff */
[----:B------:R-:W-:Y:S02]  /*1a70*/  UIMAD UR26, UR6, UR10, UR26 ;  /* 0x0000000a061a72a4 */ /* 0x000fe4000f8e021a */
[----:B------:R-:W-:-:S12]  /*1a80*/  UIMAD UR20, UR4, UR12, UR20 ;  /* 0x0000000c041472a4 */ /* 0x000fd8000f8e0214 */
.L_x_20:
[----:B------:R-:W-:Y:S01]  /*1a90*/  UISETP.NE.AND UP0, UPT, UR18, 0x2, UPT ;  /* 0x000000021200788c */ /* 0x000fe2000bf05270 */
[----:B------:R-:W-:Y:S09]  /*1aa0*/  BRA.U !UP6, `(.L_x_21) ;  /* 0x000000010e0c7547 */ /* 0x000ff2000b800000 */
[----:B------:R-:W-:Y:S01]  /*1ab0*/  UCGABAR_WAIT ;  /* 0x0000000000007dc7 */ /* 0x000fe20008000000 */
[----:B------:R-:W-:Y:S01]  /*1ac0*/  CCTL.IVALL ;  /* 0x00000000ff00798f */ /* 0x000fe20002000000 */
[----:B------:R-:W-:Y:S05]  /*1ad0*/  BRA `(.L_x_22) ;  /* 0x0000000000047947 */ /* 0x000fea0003800000 */
.L_x_21:
[----:B------:R-:W-:Y:S06]  /*1ae0*/  BAR.SYNC.DEFER_BLOCKING 0x0 ;  /* 0x0000000000007b1d */ /* 0x000fec0000010000 */
.L_x_22:
[----:B------:R-:W-:Y:S05]  /*1af0*/  BRA.U UP0, `(.L_x_23) ;  /* 0x0000002100fc7547 */ /* 0x000fea000b800000 */
[----:B------:R-:W2:Y:S01]  /*1b00*/  LDCU UR6, c[0x0][0x38c] ;  /* 0x00007180ff0677ac */ /* 0x000ea20008000800 */
[----:B------:R-:W-:Y:S01]  /*1b10*/  PLOP3.LUT P1, PT, PT, PT, UP3, 0x80, 0x8 ;  /* 0x000000000008781c */ /* 0x000fe20003f2f038 */
[----:B------:R-:W-:Y:S01]  /*1b20*/  IMAD.MOV.U32 R12, RZ, RZ, 0x1 ;  /* 0x00000001ff0c7424 */ /* 0x000fe200078e00ff */
[----:B------:R-:W-:Y:S01]  /*1b30*/  ISETP.EQ.OR P2, PT, R0, RZ, P3 ;  /* 0x000000ff0000720c */ /* 0x000fe20001f42670 */
[----:B------:R-:W-:Y:S01]  /*1b40*/  UISETP.NE.AND UP1, UPT, UR18, URZ, UPT ;  /* 0x000000ff1200728c */ /* 0x000fe2000bf25270 */
[----:B------:R-:W-:Y:S01]  /*1b50*/  PLOP3.LUT P1, PT, P1, PT, PT, 0x8, 0x80 ;  /* 0x000000000080781c */ /* 0x000fe20000f2e170 */
[----:B------:R-:W-:Y:S01]  /*1b60*/  USEL UR25, URZ, 0x1, UP4 ;  /* 0x00000001ff197887 */ /* 0x000fe2000a000000 */
[----:B------:R-:W-:Y:S01]  /*1b70*/  CS2R R10, SRZ ;  /* 0x00000000000a7805 */ /* 0x000fe2000001ff00 */
[----:B------:R-:W-:Y:S01]  /*1b80*/  IMAD.MOV.U32 R9, RZ, RZ, RZ ;  /* 0x000000ffff097224 */ /* 0x000fe200078e00ff */
[----:B------:R-:W3:Y:S01]  /*1b90*/  LDCU UR39, c[0x0][0x370] ;  /* 0x00006e00ff2777ac */ /* 0x000ee20008000800 */
[----:B------:R-:W-:Y:S01]  /*1ba0*/  IMAD.MOV.U32 R8, RZ, RZ, 0x1 ;  /* 0x00000001ff087424 */ /* 0x000fe200078e00ff */
[----:B------:R-:W4:Y:S01]  /*1bb0*/  LDCU.64 UR28, c[0x0][0x348] ;  /* 0x00006900ff1c77ac */ /* 0x000f220008000a00 */
[----:B------:R-:W-:-:S02]  /*1bc0*/  USHF.R.U32.HI UR44, URZ, 0x5, UR24 ;  /* 0x00000005ff2c7899 */ /* 0x000fc40008011618 */
[----:B--2---:R-:W-:Y:S02]  /*1bd0*/  UIADD3 UR5, UPT, UPT, UR6, 0x1f, URZ ;  /* 0x0000001f06057890 */ /* 0x004fe4000fffe0ff */
[----:B------:R-:W-:Y:S02]  /*1be0*/  UIADD3 UR46, UPT, UPT, UR6, 0x3e, URZ ;  /* 0x0000003e062e7890 */ /* 0x000fe4000fffe0ff */
[----:B------:R-:W-:Y:S01]  /*1bf0*/  USHF.R.S32.HI UR4, URZ, 0x1f, UR5 ;  /* 0x0000001fff047899 */ /* 0x000fe20008011405 */
[----:B------:R-:W2:Y:S03]  /*1c00*/  LDCU UR38, c[0x0][0x374] ;  /* 0x00006e80ff2677ac */ /* 0x000ea60008000800 */
[----:B------:R-:W-:Y:S02]  /*1c10*/  ULEA.HI UR4, UR4, UR5, URZ, 0x5 ;  /* 0x0000000504047291 */ /* 0x000fe4000f8f28ff */
[----:B------:R-:W-:-:S02]  /*1c20*/  USEL UR25, UR25, 0x2, UP1 ;  /* 0x0000000219197887 */ /* 0x000fc40008800000 */
[----:B------:R-:W-:Y:S02]  /*1c30*/  USHF.R.S32.HI UR41, URZ, 0x5, UR4 ;  /* 0x00000005ff297899 */ /* 0x000fe40008011404 */
[----:B------:R-:W-:Y:S02]  /*1c40*/  UIADD3 UR4, UPT, UPT, UR6, -0x1, URZ ;  /* 0xffffffff06047890 */ /* 0x000fe4000fffe0ff */
[----:B------:R-:W-:Y:S02]  /*1c50*/  UISETP.LT.U32.AND UP0, UPT, UR41, 0x22, UPT ;  /* 0x000000222900788c */ /* 0x000fe4000bf01070 */
[----:B------:R-:W-:Y:S02]  /*1c60*/  UISETP.GE.U32.AND UP2, UPT, UR4, -0x3f, UPT ;  /* 0xffffffc10400788c */ /* 0x000fe4000bf46070 */
[----:B------:R-:W-:Y:S01]  /*1c70*/  USEL UR40, UR41, 0x22, UP0 ;  /* 0x0000002229287887 */ /* 0x000fe20008000000 */
[----:B------:R-:W-:-:S03]  /*1c80*/  UMOV UR5, URZ ;  /* 0x000000ff00057c82 */ /* 0x000fc60008000000 */
[----:B------:R-:W-:Y:S02]  /*1c90*/  UIADD3 UR21, UPT, UPT, UR40, -0x1, URZ ;  /* 0xffffffff28157890 */ /* 0x000fe4000fffe0ff */
[----:B------:R-:W-:-:S03]  /*1ca0*/  UIADD3 UR43, UPT, UPT, UR41, -UR40, URZ ;  /* 0x80000028292b7290 */ /* 0x000fc6000fffe0ff */
[----:B------:R-:W-:-:S04]  /*1cb0*/  @UP2 UIADD3 UR21, UPT, UPT, UR40, URZ, URZ ;  /* 0x000000ff28152290 */ /* 0x000fc8000fffe0ff */
[----:B--234-:R-:W-:-:S12]  /*1cc0*/  UIADD3 UR21, UPT, UPT, UR21, 0x1, URZ ;  /* 0x0000000115157890 */ /* 0x01cfd8000fffe0ff */
.L_x_43:
[----:B------:R-:W-:Y:S01]  /*1cd0*/  UISETP.NE.AND UP0, UPT, UR45, URZ, UPT ;  /* 0x000000ff2d00728c */ /* 0x000fe2000bf05270 */
[----:B------:R-:W2:Y:S08]  /*1ce0*/  S2UR UR45, SR_CgaCtaId ;  /* 0x00000000002d79c3 */ /* 0x000eb00000008800 */
[----:B------:R-:W-:Y:S05]  /*1cf0*/  BRA.U UP0, `(.L_x_24) ;  /* 0x0000000100347547 */ /* 0x000fea000b800000 */
[----:B------:R-:W3:Y:S01]  /*1d00*/  S2R R0, SR_CgaCtaId ;  /* 0x0000000000007919 */ /* 0x000ee20000008800 */
[----:B------:R-:W-:-:S04]  /*1d10*/  MOV R2, 0x400 ;  /* 0x0000040000027802 */ /* 0x000fc80000000f00 */
[----:B---3--:R-:W-:Y:S02]  /*1d20*/  LEA R0, R0, R2, 0x18 ;  /* 0x0000000200007211 */ /* 0x008fe400078ec0ff */
[----:B------:R-:W-:-:S03]  /*1d30*/  SHF.L.U32 R2, R8, 0x1f, RZ ;  /* 0x0000001f08027819 */ /* 0x000fc600000006ff */
[----:B------:R-:W-:-:S04]  /*1d40*/  IMAD R0, R9, 0x8, R0 ;  /* 0x0000000809007824 */ /* 0x000fc800078e0200 */
[----:B------:R-:W3:Y:S02]  /*1d50*/  SYNCS.PHASECHK.TRANS64.TRYWAIT P0, [R0+URZ+0x2c0], R2 ;  /* 0x0002c002000075a7 */ /* 0x000ee400080011ff */
[----:B---3--:R-:W-:Y:S05]  /*1d60*/  @!P0 BRA `(.L_x_25) ;  /* 0x00000070001c8947 */ /* 0x008fea0003800000 */
.L_x_143:
[----:B------:R-:W-:Y:S01]  /*1d70*/  VIADD R9, R9, 0x1 ;  /* 0x0000000109097836 */ /* 0x000fe20000000000 */
[----:B------:R3:W-:Y:S04]  /*1d80*/  SYNCS.ARRIVE.TRANS64.A1T0 RZ, [R0+URZ+0x2b0], RZ ;  /* 0x0002b0ff00ff79a7 */ /* 0x0007e800081000ff */
[----:B------:R-:W-:-:S04]  /*1d90*/  ISETP.NE.AND P0, PT, R9, 0x2, PT ;  /* 0x000000020900780c */ /* 0x000fc80003f05270 */
[----:B------:R-:W-:Y:S02]  /*1da0*/  SEL R9, R9, RZ, P0 ;  /* 0x000000ff09097207 */ /* 0x000fe40000000000 */
[----:B---3--:R-:W-:-:S04]  /*1db0*/  SEL R0, RZ, 0x1, P0 ;  /* 0x00000001ff007807 */ /* 0x008fc80000000000 */
[----:B------:R-:W-:-:S07]  /*1dc0*/  LOP3.LUT R8, R8, R0, RZ, 0x3c, !PT ;  /* 0x0000000008087212 */ /* 0x000fce00078e3cff */
.L_x_24:
[----:B------:R-:W-:Y:S01]  /*1dd0*/  UMOV UR6, 0x400 ;  /* 0x0000040000067882 */ /* 0x000fe20000000000 */
[----:B------:R-:W-:Y:S01]  /*1de0*/  SHF.L.U32 R0, R12, 0x1f, RZ ;  /* 0x0000001f0c007819 */ /* 0x000fe200000006ff */
[----:B--2---:R-:W-:Y:S02]  /*1df0*/  ULEA UR6, UR45, UR6, 0x18 ;  /* 0x000000062d067291 */ /* 0x004fe4000f8ec0ff */
[----:B------:R-:W-:Y:S02]  /*1e00*/  UISETP.GE.U32.AND UP0, UPT, UR46, 0x3f, UPT ;  /* 0x0000003f2e00788c */ /* 0x000fe4000bf06070 */
[----:B------:R-:W-:Y:S02]  /*1e10*/  ULEA UR4, UR5, UR6, 0x3 ;  /* 0x0000000605047291 */ /* 0x000fe4000f8e18ff */
[----:B------:R-:W-:Y:S02]  /*1e20*/  USHF.L.U32 UR35, UR20, 0x6, URZ ;  /* 0x0000000614237899 */ /* 0x000fe400080006ff */
[----:B------:R-:W-:Y:S01]  /*1e30*/  ULEA UR11, UR26, UR44, 0x7 ;  /* 0x0000002c1a0b7291 */ /* 0x000fe2000f8e38ff */
[----:B------:R-:W-:-:S04]  /*1e40*/  UMOV UR13, URZ ;  /* 0x000000ff000d7c82 */ /* 0x000fc80008000000 */
[----:B------:R2:W3:Y:S01]  /*1e50*/  SYNCS.PHASECHK.TRANS64.TRYWAIT P0, [UR4+0x110], R0 ;  /* 0x00011000ff0075a7 */ /* 0x0004e20008001104 */
[----:B------:R-:W-:Y:S06]  /*1e60*/  BRA.U !UP0, `(.L_x_26) ;  /* 0x0000000108bc7547 */ /* 0x000fec000b800000 */
[----:B------:R-:W-:Y:S01]  /*1e70*/  UMOV UR7, URZ ;  /* 0x000000ff00077c82 */ /* 0x000fe20008000000 */
[----:B------:R-:W-:-:S05]  /*1e80*/  UMOV UR4, UR5 ;  /* 0x0000000500047c82 */ /* 0x000fca0008000000 */
.L_x_32:
[----:B------:R-:W-:Y:S01]  /*1e90*/  ULEA UR33, UR4, UR6, 0x3 ;  /* 0x0000000604217291 */ /* 0x000fe2000f8e18ff */
[----:B---3--:R-:W-:Y:S01]  /*1ea0*/  @!P3 MOV R2, 0x1800 ;  /* 0x000018000002b802 */ /* 0x008fe20000000f00 */
[----:B-1-34-:R-:W-:Y:S10]  /*1eb0*/  @P0 BRA `(.L_x_27) ;  /* 0x00000000000c0947 */ /* 0x01aff40003800000 */
[----:B------:R-:W-:-:S04]  /*1ec0*/  SHF.L.U32 R3, R12, 0x1f, RZ ;  /* 0x0000001f0c037819 */ /* 0x000fc800000006ff */
[----:B------:R-:W3:Y:S02]  /*1ed0*/  SYNCS.PHASECHK.TRANS64.TRYWAIT P0, [UR33+0x110], R3 ;  /* 0x00011003ff0075a7 */ /* 0x000ee40008001121 */
[----:B---3--:R-:W-:Y:S05]  /*1ee0*/  @!P0 BRA `(.L_x_28) ;  /* 0x0000006c00d08947 */ /* 0x008fea0003800000 */
.L_x_27:
[----:B------:R3:W-:Y:S01]  /*1ef0*/  @!P3 SYNCS.ARRIVE.TRANS64 RZ, [UR33], R2 ;  /* 0x00000002ffffb9a7 */ /* 0x0007e20008000021 */
[----:B------:R-:W-:-:S04]  /*1f00*/  ULOP3.LUT UR5, UR25, 0x2, URZ, 0xfc, !UPT ;  /* 0x0000000219057892 */ /* 0x000fc8000f8efcff */
[----:B------:R-:W-:-:S09]  /*1f10*/  UISETP.NE.AND UP0, UPT, UR5, 0x2, UPT ;  /* 0x000000020500788c */ /* 0x000fd2000bf05270 */
[----:B------:R-:W-:Y:S05]  /*1f20*/  BRA.U UP0, `(.L_x_29) ;  /* 0x0000000100047547 */ /* 0x000fea000b800000 */
[----:B-1----:R-:W-:Y:S05]  /*1f30*/  BPT.TRAP 0x1 ;  /* 0x000000040000795c */ /* 0x002fea0000300000 */
.L_x_29:
[----:B------:R-:W-:Y:S04]  /*1f40*/  BSSY.RECONVERGENT B0, `(.L_x_30) ;  /* 0x0000003000007945 */ /* 0x000fe80003800200 */
[----:B------:R-:W-:Y:S05]  /*1f50*/  @P2 BRA `(.L_x_31) ;  /* 0x0000000000042947 */ /* 0x000fea0003800000 */
[----:B-1----:R-:W-:Y:S05]  /*1f60*/  BPT.TRAP 0x1 ;  /* 0x000000040000795c */ /* 0x002fea0000300000 */
.L_x_31:
[----:B-1----:R-:W-:Y:S05]  /*1f70*/  BSYNC.RECONVERGENT B0 ;  /* 0x0000000000007941 */ /* 0x002fea0003800200 */
.L_x_30:
[----:B------:R-:W-:Y:S02]  /*1f80*/  UIADD3 UR5, UPT, UPT, UR4, 0x1, URZ ;  /* 0x0000000104057890 */ /* 0x000fe4000fffe0ff */
[----:B------:R-:W-:Y:S02]  /*1f90*/  USHF.L.U32 UR34, UR7, 0x5, URZ ;  /* 0x0000000507227899 */ /* 0x000fe400080006ff */
[----:B------:R-:W-:Y:S02]  /*1fa0*/  UISETP.NE.AND UP0, UPT, UR5, 0x22, UPT ;  /* 0x000000220500788c */ /* 0x000fe4000bf05270 */
[----:B------:R-:W-:Y:S02]  /*1fb0*/  UIADD3 UR7, UPT, UPT, UR7, 0x1, URZ ;  /* 0x0000000107077890 */ /* 0x000fe4000fffe0ff */
[----:B------:R-:W-:Y:S02]  /*1fc0*/  USEL UR9, URZ, 0x1, UP0 ;  /* 0x00000001ff097887 */ /* 0x000fe40008000000 */
[----:B------:R-:W-:-:S02]  /*1fd0*/  USEL UR5, UR5, URZ, UP0 ;  /* 0x000000ff05057287 */ /* 0x000fc40008000000 */
[----:B------:R-:W-:Y:S02]  /*1fe0*/  UIADD3 UR14, UP0, UPT, UR28, 0x180, URZ ;  /* 0x000001801c0e7890 */ /* 0x000fe4000ff1e0ff */
[----:B------:R-:W-:Y:S01]  /*1ff0*/  ULEA UR8, UR5, UR6, 0x3 ;  /* 0x0000000605087291 */ /* 0x000fe2000f8e18ff */
[----:B------:R-:W-:Y:S01]  /*2000*/  LOP3.LUT R12, R12, UR9, RZ, 0x3c, !PT ;  /* 0x000000090c0c7c12 */ /* 0x000fe2000f8e3cff */
[----:B------:R-:W-:Y:S02]  /*2010*/  ULEA UR32, UR4, UR6, 0xb ;  /* 0x0000000604207291 */ /* 0x000fe4000f8e58ff */
[----:B------:R-:W-:Y:S01]  /*2020*/  UIADD3 UR16, UP1, UPT, UR28, 0x80, URZ ;  /* 0x000000801c107890 */ /* 0x000fe2000ff3e0ff */
[----:B--2---:R-:W-:Y:S01]  /*2030*/  SHF.L.U32 R0, R12, 0x1f, RZ ;  /* 0x0000001f0c007819 */ /* 0x004fe200000006ff */
[----:B------:R-:W-:Y:S02]  /*2040*/  UIADD3.X UR15, UPT, UPT, URZ, UR29, URZ, UP0, !UPT ;  /* 0x0000001dff0f7290 */ /* 0x000fe400087fe4ff */
[----:B------:R-:W-:Y:S01]  /*2050*/  UISETP.NE.AND UP0, UPT, UR7, UR21, UPT ;  /* 0x000000150700728c */ /* 0x000fe2000bf05270 */
[----:B------:R4:W1:Y:S01]  /*2060*/  SYNCS.PHASECHK.TRANS64.TRYWAIT P0, [UR8+0x110], R0 ;  /* 0x00011000ff0075a7 */ /* 0x0008620008001108 */
[----:B------:R-:W-:-:S02]  /*2070*/  ULEA UR8, UR4, UR24, 0xc ;  /* 0x0000001804087291 */ /* 0x000fc4000f8e60ff */
[----:B------:R-:W-:Y:S02]  /*2080*/  UIADD3.X UR17, UPT, UPT, URZ, UR29, URZ, UP1, !UPT ;  /* 0x0000001dff117290 */ /* 0x000fe40008ffe4ff */
[----:B------:R-:W-:Y:S02]  /*2090*/  UIADD3 UR32, UPT, UPT, UR32, 0x4600, URZ ;  /* 0x0000460020207890 */ /* 0x000fe4000fffe0ff */
[----:B------:R-:W-:Y:S01]  /*20a0*/  UIADD3 UR8, UPT, UPT, UR6, 0x15600, UR8 ;  /* 0x0001560006087890 */ /* 0x000fe2000fffe008 */
[----:B------:R-:W-:Y:S01]  /*20b0*/  UMOV UR18, 0x0 ;  /* 0x0000000000127882 */ /* 0x000fe20000000000 */
[----:B------:R-:W-:Y:S01]  /*20c0*/  UMOV UR19, 0x10000000 ;  /* 0x1000000000137882 */ /* 0x000fe20000000000 */
[----:B------:R-:W-:Y:S01]  /*20d0*/  UMOV UR4, 0xff0000 ;  /* 0x00ff000000047882 */ /* 0x000fe20000000000 */
[----:B------:R-:W-:Y:S01]  /*20e0*/  UMOV UR12, UR36 ;  /* 0x00000024000c7c82 */ /* 0x000fe20008000000 */
[----:B------:R-:W-:Y:S01]  /*20f0*/  UMOV UR9, UR33 ;  /* 0x0000002100097c82 */ /* 0x000fe20008000000 */
[----:B------:R-:W-:Y:S01]  /*2100*/  UMOV UR10, UR34 ;  /* 0x00000022000a7c82 */ /* 0x000fe20008000000 */
[----:B------:R-:W-:Y:S01]  /*2110*/  UTMALDG.3D [UR32], [UR16], desc[UR18] ;  /* 0x00001220100075b4 */ /* 0x000fe20008011000 */
[----:B------:R-:W-:Y:S01]  /*2120*/  UMOV UR13, UR21 ;  /* 0x00000015000d7c82 */ /* 0x000fe20008000000 */
[----:B------:R2:W-:Y:S02]  /*2130*/  UTMALDG.3D.MULTICAST [UR8], [UR14], UR4, desc[UR18] ;  /* 0x000012080e0073b4 */ /* 0x0005e40008011804 */
[----:B--2---:R-:W-:Y:S01]  /*2140*/  UMOV UR4, UR5 ;  /* 0x0000000500047c82 */ /* 0x004fe20008000000 */
[----:B------:R-:W-:Y:S05]  /*2150*/  BRA.U UP0, `(.L_x_32) ;  /* 0xfffffffd004c7547 */ /* 0x000fea000b83ffff */
.L_x_26:
[----:B------:R-:W-:Y:S01]  /*2160*/  ULEA UR4, UR5, UR6, 0x3 ;  /* 0x0000000605047291 */ /* 0x000fe2000f8e18ff */
[----:B--2-4-:R-:W-:Y:S01]  /*2170*/  SHF.L.U32 R0, R12, 0x1f, RZ ;  /* 0x0000001f0c007819 */ /* 0x014fe200000006ff */
[----:B------:R-:W-:Y:S01]  /*2180*/  @!P1 SYNCS.ARRIVE.TRANS64.A1T0 RZ, [UR6+0x248], RZ ;  /* 0x000248ffffff99a7 */ /* 0x000fe20008100006 */
[----:B------:R-:W-:-:S06]  /*2190*/  UISETP.GT.AND UP0, UPT, UR41, UR40, UPT ;  /* 0x000000282900728c */ /* 0x000fcc000bf04270 */
[----:B-1-3--:R1:W2:Y:S03]  /*21a0*/  SYNCS.PHASECHK.TRANS64.TRYWAIT P0, [UR4+0x110], R0 ;  /* 0x00011000ff0075a7 */ /* 0x00a2a60008001104 */
[----:B------:R-:W-:Y:S05]  /*21b0*/  BRA.U !UP0, `(.L_x_33) ;  /* 0x0000000108c07547 */ /* 0x000fea000b800000 */
[----:B------:R-:W-:Y:S01]  /*21c0*/  UIADD3 UR26, UPT, UPT, UR43, UR13, URZ ;  /* 0x0000000d2b1a7290 */ /* 0x000fe2000fffe0ff */
[----:B------:R-:W-:-:S11]  /*21d0*/  UMOV UR4, UR5 ;  /* 0x0000000500047c82 */ /* 0x000fd60008000000 */
.L_x_39:
[----:B------:R-:W-:Y:S01]  /*21e0*/  ULEA UR17, UR4, UR6, 0x3 ;  /* 0x0000000604117291 */ /* 0x000fe2000f8e18ff */
[----:B--2---:R-:W-:Y:S01]  /*21f0*/  @!P3 MOV R2, 0x1800 ;  /* 0x000018000002b802 */ /* 0x004fe20000000f00 */
[----:B--234-:R-:W-:Y:S10]  /*2200*/  @P0 BRA `(.L_x_34) ;  /* 0x00000000000c0947 */ /* 0x01cff40003800000 */
[----:B------:R-:W-:-:S04]  /*2210*/  SHF.L.U32 R3, R12, 0x1f, RZ ;  /* 0x0000001f0c037819 */ /* 0x000fc800000006ff */
[----:B------:R-:W2:Y:S02]  /*2220*/  SYNCS.PHASECHK.TRANS64.TRYWAIT P0, [UR17+0x110], R3 ;  /* 0x00011003ff0075a7 */ /* 0x000ea40008001111 */
[----:B--2---:R-:W-:Y:S05]  /*2230*/  @!P0 BRA `(.L_x_35) ;  /* 0x0000006c00148947 */ /* 0x004fea0003800000 */
.L_x_34:
[----:B------:R2:W-:Y:S01]  /*2240*/  @!P3 SYNCS.ARRIVE.TRANS64 RZ, [UR17], R2 ;  /* 0x00000002ffffb9a7 */ /* 0x0005e20008000011 */
[----:B------:R-:W-:-:S04]  /*2250*/  ULOP3.LUT UR5, UR25, 0x2, URZ, 0xfc, !UPT ;  /* 0x0000000219057892 */ /* 0x000fc8000f8efcff */
[----:B------:R-:W-:-:S09]  /*2260*/  UISETP.NE.AND UP0, UPT, UR5, 0x2, UPT ;  /* 0x000000020500788c */ /* 0x000fd2000bf05270 */
[----:B------:R-:W-:Y:S05]  /*2270*/  BRA.U UP0, `(.L_x_36) ;  /* 0x0000000100047547 */ /* 0x000fea000b800000 */
[----:B------:R-:W-:Y:S05]  /*2280*/  BPT.TRAP 0x1 ;  /* 0x000000040000795c */ /* 0x000fea0000300000 */
.L_x_36:
[----:B------:R-:W-:Y:S04]  /*2290*/  BSSY.RECONVERGENT B0, `(.L_x_37) ;  /* 0x0000003000007945 */ /* 0x000fe80003800200 */
[----:B------:R-:W-:Y:S05]  /*22a0*/  @P2 BRA `(.L_x_38) ;  /* 0x0000000000042947 */ /* 0x000fea0003800000 */
[----:B------:R-:W-:Y:S05]  /*22b0*/  BPT.TRAP 0x1 ;  /* 0x000000040000795c */ /* 0x000fea0000300000 */
.L_x_38:
[----:B------:R-:W-:Y:S05]  /*22c0*/  BSYNC.RECONVERGENT B0 ;  /* 0x0000000000007941 */ /* 0x000fea0003800200 */
.L_x_37:
[----:B------:R-:W-:Y:S02]  /*22d0*/  UIADD3 UR5, UPT, UPT, UR4, 0x1, URZ ;  /* 0x0000000104057890 */ /* 0x000fe4000fffe0ff */
[----:B------:R-:W-:Y:S02]  /*22e0*/  USHF.L.U32 UR18, UR13, 0x5, URZ ;  /* 0x000000050d127899 */ /* 0x000fe400080006ff */
[----:B------:R-:W-:Y:S02]  /*22f0*/  UISETP.NE.AND UP0, UPT, UR5, 0x22, UPT ;  /* 0x000000220500788c */ /* 0x000fe4000bf05270 */
[----:B------:R-:W-:Y:S02]  /*2300*/  UIADD3 UR13, UPT, UPT, UR13, 0x1, URZ ;  /* 0x000000010d0d7890 */ /* 0x000fe4000fffe0ff */
[----:B------:R-:W-:Y:S02]  /*2310*/  USEL UR8, URZ, 0x1, UP0 ;  /* 0x00000001ff087887 */ /* 0x000fe40008000000 */
[----:B------:R-:W-:-:S02]  /*2320*/  USEL UR5, UR5, URZ, UP0 ;  /* 0x000000ff05057287 */ /* 0x000fc40008000000 */
[----:B------:R-:W-:Y:S02]  /*2330*/  UIADD3 UR14, UP0, UPT, UR28, 0x180, URZ ;  /* 0x000001801c0e7890 */ /* 0x000fe4000ff1e0ff */
[----:B------:R-:W-:Y:S01]  /*2340*/  LOP3.LUT R12, R12, UR8, RZ, 0x3c, !PT ;  /* 0x000000080c0c7c12 */ /* 0x000fe2000f8e3cff */
[----:B------:R-:W-:Y:S02]  /*2350*/  ULEA UR16, UR4, UR6, 0xb ;  /* 0x0000000604107291 */ /* 0x000fe4000f8e58ff */
[----:B------:R-:W-:Y:S01]  /*2360*/  UIADD3 UR22, UP1, UPT, UR28, 0x80, URZ ;  /* 0x000000801c167890 */ /* 0x000fe2000ff3e0ff */
[----:B-1----:R-:W-:Y:S01]  /*2370*/  SHF.L.U32 R0, R12, 0x1f, RZ ;  /* 0x0000001f0c007819 */ /* 0x002fe200000006ff */
[----:B------:R-:W-:Y:S02]  /*2380*/  UIADD3.X UR15, UPT, UPT, URZ, UR29, URZ, UP0, !UPT ;  /* 0x0000001dff0f7290 */ /* 0x000fe400087fe4ff */
[----:B------:R-:W-:Y:S02]  /*2390*/  ULEA UR8, UR4, UR24, 0xc ;  /* 0x0000001804087291 */ /* 0x000fe4000f8e60ff */
[----:B------:R-:W-:-:S02]  /*23a0*/  UISETP.NE.AND UP0, UPT, UR13, UR26, UPT ;  /* 0x0000001a0d00728c */ /* 0x000fc4000bf05270 */
[----:B------:R-:W-:Y:S02]  /*23b0*/  ULEA UR7, UR5, UR6, 0x3 ;  /* 0x0000000605077291 */ /* 0x000fe4000f8e18ff */
[----:B------:R-:W-:Y:S02]  /*23c0*/  UIADD3 UR16, UPT, UPT, UR16, 0x4600, URZ ;  /* 0x0000460010107890 */ /* 0x000fe4000fffe0ff */
[----:B------:R-:W-:Y:S02]  /*23d0*/  UIADD3.X UR23, UPT, UPT, URZ, UR29, URZ, UP1, !UPT ;  /* 0x0000001dff177290 */ /* 0x000fe40008ffe4ff */
[----:B------:R-:W-:Y:S01]  /*23e0*/  UIADD3 UR8, UPT, UPT, UR6, 0x15600, UR8 ;  /* 0x0001560006087890 */ /* 0x000fe2000fffe008 */
[----:B------:R-:W-:Y:S01]  /*23f0*/  UMOV UR30, 0x0 ;  /* 0x00000000001e7882 */ /* 0x000fe20000000000 */
[----:B------:R-:W-:Y:S01]  /*2400*/  UMOV UR31, 0x10000000 ;  /* 0x10000000001f7882 */ /* 0x000fe20000000000 */
[----:B------:R-:W-:Y:S01]  /*2410*/  UMOV UR19, UR35 ;  /* 0x0000002300137c82 */ /* 0x000fe20008000000 */
[----:B------:R-:W-:Y:S01]  /*2420*/  UMOV UR20, UR36 ;  /* 0x0000002400147c82 */ /* 0x000fe20008000000 */
[----:B------:R3:W4:Y:S01]  /*2430*/  SYNCS.PHASECHK.TRANS64.TRYWAIT P0, [UR7+0x110], R0 ;  /* 0x00011000ff0075a7 */ /* 0x0007220008001107 */
[----:B------:R-:W-:Y:S01]  /*2440*/  UMOV UR4, 0xff0000 ;  /* 0x00ff000000047882 */ /* 0x000fe20000000000 */
[----:B------:R-:W-:Y:S01]  /*2450*/  UMOV UR12, UR36 ;  /* 0x00000024000c7c82 */ /* 0x000fe20008000000 */
[----:B------:R-:W-:Y:S01]  /*2460*/  UMOV UR9, UR17 ;  /* 0x0000001100097c82 */ /* 0x000fe20008000000 */
[----:B------:R-:W-:Y:S01]  /*2470*/  UMOV UR10, UR18 ;  /* 0x00000012000a7c82 */ /* 0x000fe20008000000 */
[----:B------:R-:W-:Y:S01]  /*2480*/  UTMALDG.3D [UR16], [UR22], desc[UR30] ;  /* 0x00001e10160075b4 */ /* 0x000fe20008011000 */
[----:B------:R1:W-:Y:S02]  /*2490*/  UTMALDG.3D.MULTICAST [UR8], [UR14], UR4, desc[UR30] ;  /* 0x00001e080e0073b4 */ /* 0x0003e40008011804 */
[----:B-1----:R-:W-:Y:S01]  /*24a0*/  UMOV UR4, UR5 ;  /* 0x0000000500047c82 */ /* 0x002fe20008000000 */
[----:B------:R-:W-:Y:S05]  /*24b0*/  BRA.U UP0, `(.L_x_39) ;  /* 0xfffffffd00487547 */ /* 0x000fea000b83ffff */
.L_x_33:
[C---:B------:R-:W-:Y:S01]  /*24c0*/  LEA R3, R11.reuse, UR6, 0x3 ;  /* 0x000000060b037c11 */ /* 0x040fe2000f8e18ff */
[----:B------:R-:W-:Y:S01]  /*24d0*/  NOP ;  /* 0x0000000000007918 */ /* 0x000fe20000000000 */
[----:B-1-3--:R-:W-:Y:S02]  /*24e0*/  SHF.L.U32 R0, R10, 0x1f, RZ ;  /* 0x0000001f0a007819 */ /* 0x00afe400000006ff */
[----:B------:R-:W-:Y:S02]  /*24f0*/  LEA R4, R11, UR6, 0x4 ;  /* 0x000000060b047c11 */ /* 0x000fe4000f8e20ff */
[----:B--2-4-:R-:W1:Y:S02]  /*2500*/  SYNCS.PHASECHK.TRANS64.TRYWAIT P0, [R3+URZ+0x250], R0 ;  /* 0x00025000030075a7 */ /* 0x014e6400080011ff */
[----:B-1----:R-:W-:Y:S05]  /*2510*/  @!P0 BRA `(.L_x_40) ;  /* 0x0000006800748947 */ /* 0x002fea0003800000 */
.L_x_146:
[----:B------:R-:W2:Y:S01]  /*2520*/  LDS.128 R4, [R4+0x2e0] ;  /* 0x0002e00004047984 */ /* 0x000ea20000000c00 */
[----:B------:R-:W-:Y:S01]  /*2530*/  UISETP.GE.AND UP0, UPT, UR42, 0x1, UPT ;  /* 0x000000012a00788c */ /* 0x000fe2000bf06270 */
[----:B------:R-:W-:Y:S01]  /*2540*/  @!PT LDS RZ, [RZ] ;  /* 0x00000000fffff984 */ /* 0x000fe20000000800 */
[----:B------:R-:W-:Y:S01]  /*2550*/  @!PT LDS RZ, [RZ] ;  /* 0x00000000fffff984 */ /* 0x000fe20000000800 */
[----:B------:R-:W-:Y:S01]  /*2560*/  @!PT LDS RZ, [RZ] ;  /* 0x00000000fffff984 */ /* 0x000fe20000000800 */
[----:B------:R-:W-:Y:S01]  /*2570*/  @!PT LDS RZ, [RZ] ;  /* 0x00000000fffff984 */ /* 0x000fe20000000800 */
[----:B------:R3:W-:Y:S06]  /*2580*/  MEMBAR.ALL.CTA ;  /* 0x0000000000007992 */ /* 0x0007ec0000008000 */
[----:B---3--:R-:W3:Y:S01]  /*2590*/  FENCE.VIEW.ASYNC.S ;  /* 0x00000000000073c6 */ /* 0x008ee20000000000 */
[----:B--2---:R-:W-:-:S13]  /*25a0*/  LOP3.LUT P0, RZ, R6, 0x1, RZ, 0xc0, !PT ;  /* 0x0000000106ff7812 */ /* 0x004fda000780c0ff */
[----:B---3--:R-:W-:Y:S01]  /*25b0*/  VOTEU.ANY UP1, P0 ;  /* 0x0000000000ff7886 */ /* 0x008fe20000020100 */
[----:B------:R-:W-:-:S13]  /*25c0*/  PLOP3.LUT P0, PT, PT, PT, UP1, 0x80, 0x8 ;  /* 0x000000000008781c */ /* 0x000fda0003f0f018 */
[----:B-1----:R-:W-:Y:S02]  /*25d0*/  @P0 LOP3.LUT R0, R5, 0xffff, RZ, 0xc0, !PT ;  /* 0x0000ffff05000812 */ /* 0x002fe400078ec0ff */
[----:B------:R-:W-:Y:S02]  /*25e0*/  @P0 MOV R2, R4 ;  /* 0x0000000400020202 */ /* 0x000fe40000000f00 */
[----:B------:R-:W-:Y:S01]  /*25f0*/  @P0 R2UR UR7, R0 ;  /* 0x00000000000702ca */ /* 0x000fe200000e0000 */
[----:B------:R-:W-:Y:S01]  /*2600*/  VIADD R0, R3, 0x260 ;  /* 0x0000026003007836 */ /* 0x000fe20000000000 */
[----:B------:R-:W-:Y:S02]  /*2610*/  @P0 SHF.R.U32.HI R4, RZ, 0x10, R5 ;  /* 0x00000010ff040819 */ /* 0x000fe40000011605 */
[----:B------:R-:W-:Y:S02]  /*2620*/  @P0 R2UR UR8, R2 ;  /* 0x00000000020802ca */ /* 0x000fe400000e0000 */
[----:B------:R-:W-:-:S02]  /*2630*/  PRMT R0, RZ, 0x654, R0 ;  /* 0x00000654ff007816 */ /* 0x000fc40000000000 */
[----:B------:R-:W-:Y:S02]  /*2640*/  @P0 R2UR UR4, R4 ;  /* 0x00000000040402ca */ /* 0x000fe400000e0000 */
[----:B------:R1:W-:Y:S03]  /*2650*/  SYNCS.ARRIVE.TRANS64.RED.A1T0 RZ, [R0+URZ], RZ ;  /* 0x000000ff00ff79a7 */ /* 0x0003e600081004ff */
[----:B------:R-:W-:-:S04]  /*2660*/  @UP1 UMOV UR27, UR7 ;  /* 0x00000007001b1c82 */ /* 0x000fc80008000000 */
[----:B------:R-:W-:-:S04]  /*2670*/  @UP1 UMOV UR37, UR8 ;  /* 0x0000000800251c82 */ /* 0x000fc80008000000 */
[----:B------:R-:W-:Y:S01]  /*2680*/  @UP1 UMOV UR36, UR4 ;  /* 0x0000000400241c82 */ /* 0x000fe20008000000 */
[----:B------:R-:W-:Y:S05]  /*2690*/  BRA.U !UP0, `(.L_x_41) ;  /* 0x0000000108d47547 */ /* 0x000fea000b800000 */
[----:B------:R-:W2:Y:S01]  /*26a0*/  LDCU.128 UR12, c[0x0][0xb10] ;  /* 0x00016200ff0c77ac */ /* 0x000ea20008000c00 */
[----:B------:R-:W3:Y:S01]  /*26b0*/  LDCU UR26, c[0x0][0xb20] ;  /* 0x00016400ff1a77ac */ /* 0x000ee20008000800 */
[----:B------:R-:W4:Y:S01]  /*26c0*/  LDCU UR20, c[0x0][0xb0c] ;  /* 0x00016180ff1477ac */ /* 0x000f220008000800 */
[----:B------:R-:W1:Y:S01]  /*26d0*/  LDCU.64 UR10, c[0x0][0xb28] ;  /* 0x00016500ff0a77ac */ /* 0x000e620008000a00 */
[----:B------:R-:W-:Y:S02]  /*26e0*/  UISETP.NE.AND UP3, UPT, UR42, 0x1, UPT ;  /* 0x000000012a00788c */ /* 0x000fe4000bf65270 */
[----:B--2---:R-:W-:Y:S02]  /*26f0*/  UIMAD.WIDE.U32 UR16, UR38, UR15, URZ ;  /* 0x0000000f261072a5 */ /* 0x004fe4000f8e00ff */
[----:B------:R-:W-:Y:S02]  /*2700*/  UIMAD.WIDE.U32 UR8, UR39, UR12, URZ ;  /* 0x0000000c270872a5 */ /* 0x000fe4000f8e00ff */
[----:B------:R-:W-:-:S02]  /*2710*/  UISETP.NE.AND UP0, UPT, UR14, 0x1, UPT ;  /* 0x000000010e00788c */ /* 0x000fc4000bf05270 */
[----:B------:R-:W-:Y:S01]  /*2720*/  UIMAD.WIDE.U32 UR22, UR27, UR15, URZ ;  /* 0x0000000f1b1672a5 */ /* 0x000fe2000f8e00ff */
[----:B------:R-:W-:Y:S02]  /*2730*/  UMOV UR16, UR17 ;  /* 0x0000001100107c82 */ /* 0x000fe40008000000 */
[----:B------:R-:W-:Y:S01]  /*2740*/  UMOV UR8, UR9 ;  /* 0x0000000900087c82 */ /* 0x000fe20008000000 */
[----:B---3--:R-:W-:Y:S02]  /*2750*/  USHF.R.U32.HI UR16, URZ, UR26, UR16 ;  /* 0x0000001aff107299 */ /* 0x008fe40008011610 */
[----:B----4-:R-:W-:Y:S02]  /*2760*/  UISETP.NE.AND UP2, UPT, UR20, 0x1, UPT ;  /* 0x000000011400788c */ /* 0x010fe4000bf45270 */
[----:B------:R-:W-:Y:S02]  /*2770*/  USHF.R.U32.HI UR8, URZ, UR13, UR8 ;  /* 0x0000000dff087299 */ /* 0x000fe40008011608 */
[----:B------:R-:W-:-:S02]  /*2780*/  USEL UR7, UR38, UR16, !UP0 ;  /* 0x0000001026077287 */ /* 0x000fc4000c000000 */
[----:B------:R-:W-:Y:S02]  /*2790*/  USEL UR8, UR39, UR8, !UP2 ;  /* 0x0000000827087287 */ /* 0x000fe4000d000000 */
[----:B-1----:R-:W-:Y:S01]  /*27a0*/  UIMAD.WIDE.U32 UR16, UR7, UR10, URZ ;  /* 0x0000000a071072a5 */ /* 0x002fe2000f8e00ff */
[----:B------:R-:W-:Y:S01]  /*27b0*/  UMOV UR4, UR23 ;  /* 0x0000001700047c82 */ /* 0x000fe20008000000 */
[----:B------:R-:W-:Y:S02]  /*27c0*/  UIMAD.WIDE.U32 UR18, UR37, UR12, URZ ;  /* 0x0000000c251272a5 */ /* 0x000fe4000f8e00ff */
[----:B------:R-:W-:-:S03]  /*27d0*/  UIMAD.WIDE.U32 UR22, UR8, UR10, URZ ;  /* 0x0000000a081672a5 */ /* 0x000fc6000f8e00ff */
[----:B------:R-:W-:Y:S01]  /*27e0*/  UMOV UR16, UR17 ;  /* 0x0000001100107c82 */ /* 0x000fe20008000000 */
[----:B------:R-:W-:Y:S02]  /*27f0*/  USHF.R.U32.HI UR4, URZ, UR26, UR4 ;  /* 0x0000001aff047299 */ /* 0x000fe40008011604 */
[----:B------:R-:W-:Y:S01]  /*2800*/  @UP3 USHF.R.U32.HI UR7, URZ, UR11, UR16 ;  /* 0x0000000bff073299 */ /* 0x000fe20008011610 */
[----:B------:R-:W-:Y:S01]  /*2810*/  UMOV UR18, UR19 ;  /* 0x0000001300127c82 */ /* 0x000fe20008000000 */
[----:B------:R-:W-:Y:S01]  /*2820*/  UMOV UR22, UR23 ;  /* 0x0000001700167c82 */ /* 0x000fe20008000000 */
[----:B------:R-:W-:Y:S02]  /*2830*/  USHF.R.U32.HI UR13, URZ, UR13, UR18 ;  /* 0x0000000dff0d7299 */ /* 0x000fe40008011612 */
[----:B------:R-:W-:Y:S02]  /*2840*/  USEL UR4, UR27, UR4, !UP0 ;  /* 0x000000041b047287 */ /* 0x000fe4000c000000 */
[----:B------:R-:W-:-:S02]  /*2850*/  @UP3 USHF.R.U32.HI UR8, URZ, UR11, UR22 ;  /* 0x0000000bff083299 */ /* 0x000fc40008011616 */
[----:B------:R-:W-:Y:S02]  /*2860*/  UIMAD UR9, UR42, UR7, URZ ;  /* 0x000000072a0972a4 */ /* 0x000fe4000f8e02ff */
[----:B------:R-:W-:Y:S02]  /*2870*/  USEL UR7, UR37, UR13, !UP2 ;  /* 0x0000000d25077287 */ /* 0x000fe4000d000000 */
[----:B------:R-:W-:Y:S02]  /*2880*/  UIMAD UR12, UR42, UR8, URZ ;  /* 0x000000082a0c72a4 */ /* 0x000fe4000f8e02ff */
[----:B------:R-:W-:Y:S02]  /*2890*/  UISETP.GE.AND UP0, UPT, UR4, UR9, UPT ;  /* 0x000000090400728c */ /* 0x000fe4000bf06270 */
[----:B------:R-:W-:Y:S02]  /*28a0*/  UIMAD.WIDE.U32 UR16, UR4, UR10, URZ ;  /* 0x0000000a041072a5 */ /* 0x000fe4000f8e00ff */
[----:B------:R-:W-:-:S02]  /*28b0*/  UISETP.GE.OR UP0, UPT, UR7, UR12, UP0 ;  /* 0x0000000c0700728c */ /* 0x000fc40008706670 */
[----:B------:R-:W-:Y:S02]  /*28c0*/  UIMAD.WIDE.U32 UR12, UR7, UR10, URZ ;  /* 0x0000000a070c72a5 */ /* 0x000fe4000f8e00ff */
[----:B------:R-:W-:Y:S01]  /*28d0*/  UIADD3 UR15, UPT, UPT, -UR4, URZ, URZ ;  /* 0x000000ff040f7290 */ /* 0x000fe2000fffe1ff */
[----:B------:R-:W-:Y:S01]  /*28e0*/  UMOV UR10, UR17 ;  /* 0x00000011000a7c82 */ /* 0x000fe20008000000 */
[----:B------:R-:W-:Y:S02]  /*28f0*/  UIADD3 UR12, UPT, UPT, -UR7, URZ, URZ ;  /* 0x000000ff070c7290 */ /* 0x000fe4000fffe1ff */
[----:B------:R-:W-:-:S03]  /*2900*/  USHF.R.U32.HI UR10, URZ, UR11, UR10 ;  /* 0x0000000bff0a7299 */ /* 0x000fc6000801160a */
[----:B------:R-:W-:Y:S01]  /*2910*/  @!UP0 UMOV UR9, UR13 ;  /* 0x0000000d00098c82 */ /* 0x000fe20008000000 */
[----:B------:R-:W-:Y:S02]  /*2920*/  UIMAD UR15, UR14, UR15, UR27 ;  /* 0x0000000f0e0f72a4 */ /* 0x000fe4000f8e021b */
[----:B------:R-:W-:Y:S02]  /*2930*/  USEL UR10, UR4, UR10, !UP3 ;  /* 0x0000000a040a7287 */ /* 0x000fe4000d800000 */
[----:B------:R-:W-:Y:S02]  /*2940*/  @!UP0 USHF.R.U32.HI UR9, URZ, UR11, UR9 ;  /* 0x0000000bff098299 */ /* 0x000fe40008011609 */
[----:B------:R-:W-:Y:S02]  /*2950*/  UIADD3 UR11, UPT, UPT, -UR10, URZ, URZ ;  /* 0x000000ff0a0b7290 */ /* 0x000fe4000fffe1ff */
[----:B------:R-:W-:Y:S02]  /*2960*/  @!UP0 USEL UR9, UR7, UR9, !UP3 ;  /* 0x0000000907098287 */ /* 0x000fe4000d800000 */
[----:B------:R-:W-:-:S02]  /*2970*/  UIMAD UR11, UR42, UR11, UR4 ;  /* 0x0000000b2a0b72a4 */ /* 0x000fc4000f8e0204 */
[----:B------:R-:W-:Y:S02]  /*2980*/  @!UP0 UIADD3 UR10, UPT, UPT, UR10, -UR9, URZ ;  /* 0x800000090a0a8290 */ /* 0x000fe4000fffe0ff */
[----:B------:R-:W-:Y:S02]  /*2990*/  @!UP0 UIMAD UR9, UR11, UR8, UR9 ;  /* 0x000000080b0982a4 */ /* 0x000fe4000f8e0209 */
[----:B------:R-:W-:Y:S02]  /*29a0*/  @!UP0 UIMAD UR4, UR42, UR10, UR7 ;  /* 0x0000000a2a0482a4 */ /* 0x000fe4000f8e0207 */
[----:B------:R-:W-:Y:S02]  /*29b0*/  UIMAD UR8, UR20, UR12, UR37 ;  /* 0x0000000c140872a4 */ /* 0x000fe4000f8e0225 */
[----:B------:R-:W-:Y:S01]  /*29c0*/  UIMAD UR27, UR4, UR14, UR15 ;  /* 0x0000000e041b72a4 */ /* 0x000fe2000f8e020f */
[----:B------:R-:W-:Y:S02]  /*29d0*/  @!UP0 UMOV UR7, UR9 ;  /* 0x0000000900078c82 */ /* 0x000fe40008000000 */
[----:B------:R-:W-:-:S12]  /*29e0*/  UIMAD UR37, UR7, UR20, UR8 ;  /* 0x00000014072572a4 */ /* 0x000fd8000f8e0208 */
.L_x_41:
[----:B------:R-:W2:Y:S02]  /*29f0*/  LDCU UR4, c[0x0][0xb30] ;  /* 0x00016600ff0477ac */ /* 0x000ea40008000800 */
[----:B--2---:R-:W-:-:S09]  /*2a00*/  UISETP.NE.AND UP0, UPT, UR4, 0x1, UPT ;  /* 0x000000010400788c */ /* 0x004fd2000bf05270 */
[----:B------:R-:W-:Y:S05]  /*2a10*/  BRA.U UP0, `(.L_x_42) ;  /* 0x0000000100447547 */ /* 0x000fea000b800000 */
[----:B------:R-:W2:Y:S01]  /*2a20*/  LDCU.128 UR12, c[0x0][0xb10] ;  /* 0x00016200ff0c77ac */ /* 0x000ea20008000c00 */
[----:B------:R-:W3:Y:S01]  /*2a30*/  LDCU UR16, c[0x0][0xb0c] ;  /* 0x00016180ff1077ac */ /* 0x000ee20008000800 */
[----:B------:R-:W4:Y:S01]  /*2a40*/  LDCU UR17, c[0x0][0xb20] ;  /* 0x00016400ff1177ac */ /* 0x000f220008000800 */
[----:B--2---:R-:W-:Y:S02]  /*2a50*/  UIMAD.WIDE.U32 UR10, UR37, UR12, URZ ;  /* 0x0000000c250a72a5 */ /* 0x004fe4000f8e00ff */
[----:B------:R-:W-:Y:S02]  /*2a60*/  UIMAD.WIDE.U32 UR8, UR27, UR15, URZ ;  /* 0x0000000f1b0872a5 */ /* 0x000fe4000f8e00ff */
[----:B---3--:R-:W-:Y:S02]  /*2a70*/  UISETP.NE.AND UP2, UPT, UR16, 0x1, UPT ;  /* 0x000000011000788c */ /* 0x008fe4000bf45270 */
[----:B------:R-:W-:Y:S01]  /*2a80*/  UISETP.NE.AND UP0, UPT, UR14, 0x1, UPT ;  /* 0x000000010e00788c */ /* 0x000fe2000bf05270 */
[----:B------:R-:W-:-:S02]  /*2a90*/  UMOV UR7, UR11 ;  /* 0x0000000b00077c82 */ /* 0x000fc40008000000 */
[----:B------:R-:W-:Y:S01]  /*2aa0*/  UMOV UR4, UR9 ;  /* 0x0000000900047c82 */ /* 0x000fe20008000000 */
[----:B------:R-:W-:Y:S02]  /*2ab0*/  USHF.R.U32.HI UR7, URZ, UR13, UR7 ;  /* 0x0000000dff077299 */ /* 0x000fe40008011607 */
[----:B----4-:R-:W-:Y:S02]  /*2ac0*/  USHF.R.U32.HI UR4, URZ, UR17, UR4 ;  /* 0x00000011ff047299 */ /* 0x010fe40008011604 */
[----:B------:R-:W-:Y:S02]  /*2ad0*/  USEL UR7, UR37, UR7, !UP2 ;  /* 0x0000000725077287 */ /* 0x000fe4000d000000 */
[----:B------:R-:W-:-:S04]  /*2ae0*/  USEL UR4, UR27, UR4, !UP0 ;  /* 0x000000041b047287 */ /* 0x000fc8000c000000 */
[----:B------:R-:W-:Y:S02]  /*2af0*/  UIADD3 UR8, UPT, UPT, UR7, -UR4, URZ ;  /* 0x8000000407087290 */ /* 0x000fe4000fffe0ff */
[----:B------:R-:W-:Y:S02]  /*2b00*/  UIADD3 UR4, UPT, UPT, -UR7, UR4, URZ ;  /* 0x0000000407047290 */ /* 0x000fe4000fffe1ff */
[----:B------:R-:W-:Y:S02]  /*2b10*/  UIMAD UR27, UR8, UR14, UR27 ;  /* 0x0000000e081b72a4 */ /* 0x000fe4000f8e021b */
[----:B------:R-:W-:-:S12]  /*2b20*/  UIMAD UR37, UR4, UR16, UR37 ;  /* 0x00000010042572a4 */ /* 0x000fd8000f8e0225 */
.L_x_42:
[----:B------:R-:W-:Y:S01]  /*2b30*/  VIADD R11, R11, 0x1 ;  /* 0x000000010b0b7836 */ /* 0x000fe20000000000 */
[----:B------:R-:W-:Y:S01]  /*2b40*/  R2UR UR4, R76 ;  /* 0x000000004c0472ca */ /* 0x000fe200000e0000 */
[----:B------:R-:W-:Y:S01]  /*2b50*/  UIADD3 UR20, UPT, UPT, UR37, UR63, URZ ;  /* 0x0000003f25147290 */ /* 0x000fe2000fffe0ff */
[----:B------:R-:W-:Y:S02]  /*2b60*/  PLOP3.LUT P1, PT, PT, PT, PT, 0x80, 0x8 ;  /* 0x000000000008781c */ /* 0x000fe40003f2f070 */
[----:B------:R-:W-:-:S04]  /*2b70*/  ISETP.NE.AND P0, PT, R11, 0x2, PT ;  /* 0x000000020b00780c */ /* 0x000fc80003f05270 */
[----:B-1----:R-:W-:Y:S02]  /*2b80*/  SEL R0, RZ, 0x1, P0 ;  /* 0x00000001ff007807 */ /* 0x002fe40000000000 */
[----:B------:R-:W-:Y:S02]  /*2b90*/  SEL R11, R11, RZ, P0 ;  /* 0x000000ff0b0b7207 */ /* 0x000fe40000000000 */
[----:B------:R-:W-:Y:S01]  /*2ba0*/  LOP3.LUT R10, R10, R0, RZ, 0x3c, !PT ;  /* 0x000000000a0a7212 */ /* 0x000fe200078e3cff */
[----:B------:R-:W-:Y:S01]  /*2bb0*/  UIADD3 UR26, UPT, UPT, UR27, UR4, URZ ;  /* 0x000000041b1a7290 */ /* 0x000fe2000fffe0ff */
[----:B------:R-:W-:Y:S11]  /*2bc0*/  BRA.U UP1, `(.L_x_43) ;  /* 0xfffffff101407547 */ /* 0x000ff6000b83ffff */
[----:B------:R-:W-:Y:S01]  /*2bd0*/  UIADD3 UR7, UPT, UPT, UR6, 0x110, URZ ;  /* 0x0000011006077890 */ /* 0x000fe2000fffe0ff */
[----:B------:R-:W-:-:S03]  /*2be0*/  SHF.L.U32 R2, R12, 0x1f, RZ ;  /* 0x0000001f0c027819 */ /* 0x000fc600000006ff */
[----:B------:R-:W-:-:S09]  /*2bf0*/  ULEA UR4, UR5, UR7, 0x3 ;  /* 0x0000000705047291 */ /* 0x000fd2000f8e18ff */
[----:B------:R-:W1:Y:S02]  /*2c00*/  SYNCS.PHASECHK.TRANS64.TRYWAIT P0, [UR4], R2 ;  /* 0x00000002ff0075a7 */ /* 0x000e640008001104 */
[----:B-1----:R-:W-:Y:S05]  /*2c10*/  @!P0 BRA `(.L_x_44) ;  /* 0x0000006000c88947 */ /* 0x002fea0003800000 */
.L_x_148:
[----:B------:R-:W-:-:S04]  /*2c20*/  UIADD3 UR4, UPT, UPT, UR5, 0x1, URZ ;  /* 0x0000000105047890 */ /* 0x000fc8000fffe0ff */
[----:B------:R-:W-:-:S04]  /*2c30*/  UISETP.NE.AND UP0, UPT, UR4, 0x22, UPT ;  /* 0x000000220400788c */ /* 0x000fc8000bf05270 */
[----:B------:R-:W-:Y:S02]  /*2c40*/  USEL UR6, URZ, 0x1, UP0 ;  /* 0x00000001ff067887 */ /* 0x000fe40008000000 */
[----:B------:R-:W-:-:S04]  /*2c50*/  USEL UR4, UR4, URZ, UP0 ;  /* 0x000000ff04047287 */ /* 0x000fc80008000000 */
[----:B------:R-:W-:Y:S01]  /*2c60*/  ULEA UR5, UR4, UR7, 0x3 ;  /* 0x0000000704057291 */ /* 0x000fe2000f8e18ff */
[----:B-1----:R-:W-:-:S04]  /*2c70*/  LOP3.LUT R2, R12, UR6, RZ, 0x3c, !PT ;  /* 0x000000060c027c12 */ /* 0x002fc8000f8e3cff */
[----:B------:R-:W-:-:S04]  /*2c80*/  SHF.L.U32 R3, R2, 0x1f, RZ ;  /* 0x0000001f02037819 */ /* 0x000fc800000006ff */
[----:B------:R-:W1:Y:S02]  /*2c90*/  SYNCS.PHASECHK.TRANS64.TRYWAIT P0, [UR5], R3 ;  /* 0x00000003ff0075a7 */ /* 0x000e640008001105 */
[----:B-1----:R-:W-:Y:S05]  /*2ca0*/  @!P0 BRA `(.L_x_45) ;  /* 0x0000006000bc8947 */ /* 0x002fea0003800000 */
.L_x_150:
[----:B------:R-:W-:-:S04]  /*2cb0*/  UIADD3 UR4, UPT, UPT, UR4, 0x1, URZ ;  /* 0x0000000104047890 */ /* 0x000fc8000fffe0ff */
[----:B------:R-:W-:-:S04]  /*2cc0*/  UISETP.NE.AND UP0, UPT, UR4, 0x22, UPT ;  /* 0x000000220400788c */ /* 0x000fc8000bf05270 */
[----:B------:R-:W-:Y:S02]  /*2cd0*/  USEL UR6, URZ, 0x1, UP0 ;  /* 0x00000001ff067887 */ /* 0x000fe40008000000 */
[----:B------:R-:W-:-:S04]  /*2ce0*/  USEL UR4, UR4, URZ, UP0 ;  /* 0x000000ff04047287 */ /* 0x000fc80008000000 */
[----:B------:R-:W-:Y:S01]  /*2cf0*/  ULEA UR5, UR4, UR7, 0x3 ;  /* 0x0000000704057291 */ /* 0x000fe2000f8e18ff */
[----:B------:R-:W-:-:S04]  /*2d00*/  LOP3.LUT R2, R2, UR6, RZ, 0x3c, !PT ;  /* 0x0000000602027c12 */ /* 0x000fc8000f8e3cff */
[----:B-1----:R-:W-:-:S04]  /*2d10*/  SHF.L.U32 R3, R2, 0x1f, RZ ;  /* 0x0000001f02037819 */ /* 0x002fc800000006ff */
[----:B------:R-:W1:Y:S02]  /*2d20*/  SYNCS.PHASECHK.TRANS64.TRYWAIT P0, [UR5], R3 ;  /* 0x00000003ff0075a7 */ /* 0x000e640008001105 */
[----:B-1----:R-:W-:Y:S05]  /*2d30*/  @!P0 BRA `(.L_x_46) ;  /* 0x0000006000b08947 */ /* 0x002fea0003800000 */
.L_x_152:
        /* <DEDUP_REMOVED lines=9> */
.L_x_154:
        /* <DEDUP_REMOVED lines=9> */
.L_x_156:
        /* <DEDUP_REMOVED lines=9> */
.L_x_158:
        /* <DEDUP_REMOVED lines=9> */
.L_x_160:
        /* <DEDUP_REMOVED lines=9> */
.L_x_162:
        /* <DEDUP_REMOVED lines=9> */
.L_x_164:
        /* <DEDUP_REMOVED lines=9> */
.L_x_166:
        /* <DEDUP_REMOVED lines=9> */
.L_x_168:
        /* <DEDUP_REMOVED lines=9> */
.L_x_170:
        /* <DEDUP_REMOVED lines=9> */
.L_x_172:
        /* <DEDUP_REMOVED lines=9> */
.L_x_174:
        /* <DEDUP_REMOVED lines=9> */
.L_x_176:
        /* <DEDUP_REMOVED lines=9> */
.L_x_178:
        /* <DEDUP_REMOVED lines=9> */
.L_x_180:
        /* <DEDUP_REMOVED lines=9> */
.L_x_182:
        /* <DEDUP_REMOVED lines=9> */
.L_x_184:
        /* <DEDUP_REMOVED lines=9> */
.L_x_186:
        /* <DEDUP_REMOVED lines=9> */
.L_x_188:
        /* <DEDUP_REMOVED lines=9> */
.L_x_190:
        /* <DEDUP_REMOVED lines=9> */
.L_x_192:
        /* <DEDUP_REMOVED lines=9> */
.L_x_194:
        /* <DEDUP_REMOVED lines=9> */
.L_x_196:
        /* <DEDUP_REMOVED lines=9> */
.L_x_198:
        /* <DEDUP_REMOVED lines=9> */
.L_x_200:
        /* <DEDUP_REMOVED lines=9> */
.L_x_202:
        /* <DEDUP_REMOVED lines=9> */
.L_x_204:
        /* <DEDUP_REMOVED lines=9> */
.L_x_206:
        /* <DEDUP_REMOVED lines=9> */
.L_x_208:
        /* <DEDUP_REMOVED lines=9> */
.L_x_210:
        /* <DEDUP_REMOVED lines=9> */
.L_x_212:
[----:B------:R-:W-:-:S04]  /*3e20*/  UIADD3 UR4, UPT, UPT, UR4, 0x1, URZ ;  /* 0x0000000104047890 */ /* 0x000fc8000fffe0ff */
[----:B------:R-:W-:-:S04]  /*3e30*/  UISETP.NE.AND UP0, UPT, UR4, 0x22, UPT ;  /* 0x000000220400788c */ /* 0x000fc8000bf05270 */
[----:B------:R-:W-:Y:S02]  /*3e40*/  USEL UR5, URZ, 0x1, UP0 ;  /* 0x00000001ff057887 */ /* 0x000fe40008000000 */
[----:B------:R-:W-:-:S04]  /*3e50*/  USEL UR4, UR4, URZ, UP0 ;  /* 0x000000ff04047287 */ /* 0x000fc80008000000 */
[----:B------:R-:W-:Y:S01]  /*3e60*/  ULEA UR4, UR4, UR7, 0x3 ;  /* 0x0000000704047291 */ /* 0x000fe2000f8e18ff */
[----:B------:R-:W-:-:S04]  /*3e70*/  LOP3.LUT R2, R2, UR5, RZ, 0x3c, !PT ;  /* 0x0000000502027c12 */ /* 0x000fc8000f8e3cff */
[----:B------:R-:W-:Y:S01]  /*3e80*/  SHF.L.U32 R2, R2, 0x1f, RZ ;  /* 0x0000001f02027819 */ /* 0x000fe200000006ff */
[----:B-1----:R-:W-:-:S07]  /*3e90*/  IMAD.U32 R0, RZ, RZ, UR4 ;  /* 0x00000004ff007e24 */ /* 0x002fce000f8e00ff */
.L_x_77:
[----:B-1----:R1:W2:Y:S02]  /*3ea0*/  SYNCS.PHASECHK.TRANS64.TRYWAIT P0, [R0+URZ], R2 ;  /* 0x00000002000075a7 */ /* 0x0022a400080011ff */
[----:B--2---:R-:W-:Y:S05]  /*3eb0*/  @!P0 NANOSLEEP.SYNCS 0x989680 ;  /* 0x009896800000895d */ /* 0x004fea0003900000 */
[----:B------:R-:W2:Y:S02]  /*3ec0*/  @!P0 SYNCS.PHASECHK.TRANS64 P0, [R0+URZ], R2 ;  /* 0x00000002000085a7 */ /* 0x000ea400080010ff */
[----:B--2---:R-:W-:Y:S05]  /*3ed0*/  @P0 EXIT ;  /* 0x000000000000094d */ /* 0x004fea0003800000 */
[----:B------:R-:W-:Y:S05]  /*3ee0*/  BRA `(.L_x_77) ;  /* 0xfffffffc00ec7947 */ /* 0x000fea000383ffff */
.L_x_23:
[----:B------:R-:W-:-:S04]  /*3ef0*/  UISETP.NE.AND UP0, UPT, UR45, URZ, UPT ;  /* 0x000000ff2d00728c */ /* 0x000fc8000bf05270 */
[----:B------:R-:W-:-:S09]  /*3f00*/  UISETP.NE.OR UP0, UPT, UR18, 0x1, UP0 ;  /* 0x000000011200788c */ /* 0x000fd20008705670 */
[----:B------:R-:W-:Y:S05]  /*3f10*/  BRA.U UP0, `(.L_x_78) ;  /* 0x0000000500487547 */ /* 0x000fea000b800000 */
[----:B------:R-:W-:Y:S01]  /*3f20*/  ISETP.GE.U32.AND P2, PT, R0, 0x8, PT ;  /* 0x000000080000780c */ /* 0x000fe20003f46070 */
[----:B------:R-:W-:Y:S01]  /*3f30*/  IMAD.MOV.U32 R12, RZ, RZ, 0x1 ;  /* 0x00000001ff0c7424 */ /* 0x000fe200078e00ff */
[----:B------:R-:W-:Y:S02]  /*3f40*/  CS2R R10, SRZ ;  /* 0x00000000000a7805 */ /* 0x000fe4000001ff00 */
[----:B------:R-:W-:Y:S01]  /*3f50*/  CS2R R8, SRZ ;  /* 0x0000000000087805 */ /* 0x000fe2000001ff00 */
[----:B------:R-:W-:Y:S01]  /*3f60*/  UMOV UR6, 0x400 ;  /* 0x0000040000067882 */ /* 0x000fe20000000000 */
[----:B------:R-:W-:Y:S01]  /*3f70*/  UMOV UR5, URZ ;  /* 0x000000ff00057c82 */ /* 0x000fe20008000000 */
[----:B------:R-:W-:-:S12]  /*3f80*/  ULEA UR6, UR45, UR6, 0x18 ;  /* 0x000000062d067291 */ /* 0x000fd8000f8ec0ff */
.L_x_82:
[----:B------:R-:W-:Y:S02]  /*3f90*/  LEA R2, R8, UR6, 0x3 ;  /* 0x0000000608027c11 */ /* 0x000fe4000f8e18ff */
[----:B------:R-:W-:-:S03]  /*3fa0*/  SHF.L.U32 R4, R9, 0x1f, RZ ;  /* 0x0000001f09047819 */ /* 0x000fc600000006ff */
[----:B------:R-:W-:Y:S01]  /*3fb0*/  VIADD R5, R2, 0x2c0 ;  /* 0x000002c002057836 */ /* 0x000fe20000000000 */
[----:B------:R-:W2:Y:S02]  /*3fc0*/  SYNCS.PHASECHK.TRANS64.TRYWAIT P0, [R2+URZ+0x2b0], R4 ;  /* 0x0002b004020075a7 */ /* 0x000ea400080011ff */
[----:B--2---:R-:W-:Y:S05]  /*3fd0*/  @!P0 BRA `(.L_x_79) ;  /* 0x0000005800f08947 */ /* 0x004fea0003800000 */
.L_x_213:
[----:B------:R-:W-:Y:S01]  /*3fe0*/  ULEA UR4, UR5, UR6, 0x3 ;  /* 0x0000000605047291 */ /* 0x000fe2000f8e18ff */
[----:B--2---:R-:W-:Y:S01]  /*3ff0*/  PRMT R2, RZ, 0x654, R5 ;  /* 0x00000654ff027816 */ /* 0x004fe20000000005 */
[----:B------:R-:W-:Y:S01]  /*4000*/  @!P2 IMAD.MOV.U32 R4, RZ, RZ, 0x10 ;  /* 0x00000010ff04a424 */ /* 0x000fe200078e00ff */
[----:B------:R-:W-:Y:S01]  /*4010*/  SHF.L.U32 R5, R12, 0x1f, RZ ;  /* 0x0000001f0c057819 */ /* 0x000fe200000006ff */
[----:B------:R-:W-:Y:S01]  /*4020*/  UIADD3 UR7, UPT, UPT, UR4, 0x250, URZ ;  /* 0x0000025004077890 */ /* 0x000fe2000fffe0ff */
[----:B------:R2:W-:Y:S05]  /*4030*/  SYNCS.ARRIVE.TRANS64.RED.A1T0 RZ, [R2+URZ], RZ ;  /* 0x000000ff02ff79a7 */ /* 0x0005ea00081004ff */
[----:B------:R-:W-:Y:S01]  /*4040*/  IMAD.U32 R6, RZ, RZ, UR7 ;  /* 0x00000007ff067e24 */ /* 0x000fe2000f8e00ff */
[----:B------:R-:W3:Y:S04]  /*4050*/  SYNCS.PHASECHK.TRANS64.TRYWAIT P0, [UR4+0x260], R5 ;  /* 0x00026005ff0075a7 */ /* 0x000ee80008001104 */
[----:B------:R-:W-:Y:S01]  /*4060*/  PRMT R6, R0, 0x654, R6 ;  /* 0x0000065400067816 */ /* 0x000fe20000000006 */
[----:B--23--:R-:W-:Y:S06]  /*4070*/  @!P0 BRA `(.L_x_80) ;  /* 0x0000005800dc8947 */ /* 0x00cfec0003800000 */
.L_x_215:
[----:B------:R-:W-:Y:S01]  /*4080*/  ULEA UR8, UR5, UR6, 0x4 ;  /* 0x0000000605087291 */ /* 0x000fe2000f8e20ff */
[----:B------:R-:W-:Y:S01]  /*4090*/  SEL R3, R6, R3, !P2 ;  /* 0x0000000306037207 */ /* 0x000fe20005000000 */
[----:B------:R-:W-:Y:S01]  /*40a0*/  UIADD3 UR9, UPT, UPT, UR4, 0x250, URZ ;  /* 0x0000025004097890 */ /* 0x000fe2000fffe0ff */
[----:B--2---:R-:W-:Y:S01]  /*40b0*/  LEA R2, R11, UR6, 0x3 ;  /* 0x000000060b027c11 */ /* 0x004fe2000f8e18ff */
[----:B------:R-:W-:Y:S01]  /*40c0*/  UIADD3 UR8, UPT, UPT, UR8, 0x2e0, URZ ;  /* 0x000002e008087890 */ /* 0x000fe2000fffe0ff */
[----:B------:R2:W-:Y:S01]  /*40d0*/  @!P2 SYNCS.ARRIVE.TRANS64.RED RZ, [R3+URZ], R4 ;  /* 0x0000000403ffa9a7 */ /* 0x0005e200080004ff */
[----:B------:R-:W-:Y:S01]  /*40e0*/  UIADD3 UR4, UPT, UPT, UR5, 0x1, URZ ;  /* 0x0000000105047890 */ /* 0x000fe2000fffe0ff */
[----:B------:R-:W-:-:S03]  /*40f0*/  VIADD R8, R8, 0x1 ;  /* 0x0000000108087836 */ /* 0x000fc60000000000 */
[----:B------:R-:W-:Y:S02]  /*4100*/  UISETP.NE.AND UP0, UPT, UR4, 0x2, UPT ;  /* 0x000000020400788c */ /* 0x000fe4000bf05270 */
[----:B------:R-:W-:Y:S01]  /*4110*/  ISETP.NE.AND P0, PT, R8, 0x2, PT ;  /* 0x000000020800780c */ /* 0x000fe20003f05270 */
[----:B------:R-:W-:Y:S06]  /*4120*/  UGETNEXTWORKID.BROADCAST [UR8], [UR9] ;  /* 0x00000000080073ca */ /* 0x000fec0008000100 */
[----:B------:R-:W-:Y:S02]  /*4130*/  USEL UR7, URZ, 0x1, UP0 ;  /* 0x00000001ff077887 */ /* 0x000fe40008000000 */
[----:B------:R-:W-:-:S04]  /*4140*/  USEL UR5, UR4, URZ, UP0 ;  /* 0x000000ff04057287 */ /* 0x000fc80008000000 */
[----:B------:R-:W-:Y:S02]  /*4150*/  LOP3.LUT R12, R12, UR7, RZ, 0x3c, !PT ;  /* 0x000000070c0c7c12 */ /* 0x000fe4000f8e3cff */
[----:B--2---:R-:W-:-:S04]  /*4160*/  SHF.L.U32 R4, R10, 0x1f, RZ ;  /* 0x0000001f0a047819 */ /* 0x004fc800000006ff */
[----:B------:R-:W2:Y:S02]  /*4170*/  SYNCS.PHASECHK.TRANS64.TRYWAIT P1, [R2+URZ+0x250], R4 ;  /* 0x00025004020075a7 */ /* 0x000ea400080211ff */
[----:B--2---:R-:W-:Y:S05]  /*4180*/  @!P1 BRA `(.L_x_81) ;  /* 0x0000005800b09947 */ /* 0x004fea0003800000 */
.L_x_216:
[C---:B--2---:R-:W-:Y:S01]  /*4190*/  LEA R4, R11.reuse, UR6, 0x4 ;  /* 0x000000060b047c11 */ /* 0x044fe2000f8e20ff */
[----:B------:R-:W-:Y:S01]  /*41a0*/  VIADD R2, R2, 0x260 ;  /* 0x0000026002027836 */ /* 0x000fe20000000000 */
[----:B------:R-:W-:Y:S01]  /*41b0*/  SEL R8, R8, RZ, P0 ;  /* 0x000000ff08087207 */ /* 0x000fe20000000000 */
[----:B------:R-:W-:-:S03]  /*41c0*/  VIADD R11, R11, 0x1 ;  /* 0x000000010b0b7836 */ /* 0x000fc60000000000 */
[----:B------:R-:W2:Y:S01]  /*41d0*/  LDS.128 R4, [R4+0x2e0] ;  /* 0x0002e00004047984 */ /* 0x000ea20000000c00 */
[----:B------:R-:W-:Y:S02]  /*41e0*/  PRMT R2, RZ, 0x654, R2 ;  /* 0x00000654ff027816 */ /* 0x000fe40000000002 */
[C---:B------:R-:W-:Y:S01]  /*41f0*/  ISETP.NE.AND P1, PT, R11.reuse, 0x2, PT ;  /* 0x000000020b00780c */ /* 0x040fe20003f25270 */
[----:B------:R-:W-:Y:S01]  /*4200*/  @!PT LDS RZ, [RZ] ;  /* 0x00000000fffff984 */ /* 0x000fe20000000800 */
[----:B------:R-:W-:Y:S01]  /*4210*/  @!PT LDS RZ, [RZ] ;  /* 0x00000000fffff984 */ /* 0x000fe20000000800 */
[----:B------:R-:W-:Y:S01]  /*4220*/  @!PT LDS RZ, [RZ] ;  /* 0x00000000fffff984 */ /* 0x000fe20000000800 */
[----:B------:R-:W-:Y:S01]  /*4230*/  @!PT LDS RZ, [RZ] ;  /* 0x00000000fffff984 */ /* 0x000fe20000000800 */
[----:B------:R3:W-:Y:S06]  /*4240*/  MEMBAR.ALL.CTA ;  /* 0x0000000000007992 */ /* 0x0007ec0000008000 */
[----:B---3--:R-:W3:Y:S01]  /*4250*/  FENCE.VIEW.ASYNC.S ;  /* 0x00000000000073c6 */ /* 0x008ee20000000000 */
[----:B------:R-:W-:Y:S01]  /*4260*/  SEL R11, R11, RZ, P1 ;  /* 0x000000ff0b0b7207 */ /* 0x000fe20000800000 */
[----:B---3--:R3:W-:Y:S01]  /*4270*/  SYNCS.ARRIVE.TRANS64.RED.A1T0 RZ, [R2+URZ], RZ ;  /* 0x000000ff02ff79a7 */ /* 0x0087e200081004ff */
[----:B--2---:R-:W-:-:S02]  /*4280*/  LOP3.LUT P3, RZ, R6, 0x1, RZ, 0xc0, !PT ;  /* 0x0000000106ff7812 */ /* 0x004fc4000786c0ff */
[----:B------:R-:W-:-:S04]  /*4290*/  SEL R4, RZ, 0x1, P1 ;  /* 0x00000001ff047807 */ /* 0x000fc80000800000 */
[----:B------:R-:W-:Y:S02]  /*42a0*/  LOP3.LUT R10, R10, R4, RZ, 0x3c, !PT ;  /* 0x000000040a0a7212 */ /* 0x000fe400078e3cff */
[----:B---3--:R-:W-:-:S04]  /*42b0*/  SEL R2, RZ, 0x1, P0 ;  /* 0x00000001ff027807 */ /* 0x008fc80000000000 */
[----:B------:R-:W-:Y:S01]  /*42c0*/  LOP3.LUT R9, R9, R2, RZ, 0x3c, !PT ;  /* 0x0000000209097212 */ /* 0x000fe200078e3cff */
[----:B------:R-:W-:Y:S06]  /*42d0*/  @P3 BRA `(.L_x_82) ;  /* 0xfffffffc002c3947 */ /* 0x000fec000383ffff */
[----:B------:R-:W-:Y:S01]  /*42e0*/  ULEA UR4, UR5, UR6, 0x3 ;  /* 0x0000000605047291 */ /* 0x000fe2000f8e18ff */
[----:B------:R-:W-:-:S08]  /*42f0*/  SHF.L.U32 R2, R12, 0x1f, RZ ;  /* 0x0000001f0c027819 */ /* 0x000fd000000006ff */
[----:B------:R-:W2:Y:S02]  /*4300*/  SYNCS.PHASECHK.TRANS64 P0, [UR4+0x260], R2 ;  /* 0x00026002ff0075a7 */ /* 0x000ea40008001004 */
[----:B--2---:R-:W-:Y:S05]  /*4310*/  @P0 BRA `(.L_x_83) ;  /* 0x0000000000080947 */ /* 0x004fea0003800000 */
[----:B------:R-:W2:Y:S02]  /*4320*/  SYNCS.PHASECHK.TRANS64.TRYWAIT P0, [UR4+0x260], R2 ;  /* 0x00026002ff0075a7 */ /* 0x000ea40008001104 */
[----:B--2---:R-:W-:Y:S05]  /*4330*/  @!P0 BRA `(.L_x_84) ;  /* 0x0000005800588947 */ /* 0x004fea0003800000 */
.L_x_83:
[----:B------:R-:W-:-:S04]  /*4340*/  UIADD3 UR7, UPT, UPT, UR5, 0x1, URZ ;  /* 0x0000000105077890 */ /* 0x000fc8000fffe0ff */
[----:B------:R-:W-:-:S04]  /*4350*/  UISETP.NE.AND UP0, UPT, UR7, 0x2, UPT ;  /* 0x000000020700788c */ /* 0x000fc8000bf05270 */
[----:B------:R-:W-:Y:S02]  /*4360*/  USEL UR8, URZ, 0x1, UP0 ;  /* 0x00000001ff087887 */ /* 0x000fe40008000000 */
[----:B------:R-:W-:-:S04]  /*4370*/  USEL UR7, UR7, URZ, UP0 ;  /* 0x000000ff07077287 */ /* 0x000fc80008000000 */
[----:B------:R-:W-:Y:S01]  /*4380*/  ULEA UR7, UR7, UR6, 0x3 ;  /* 0x0000000607077291 */ /* 0x000fe2000f8e18ff */
[----:B--2---:R-:W-:-:S04]  /*4390*/  LOP3.LUT R2, R12, UR8, RZ, 0x3c, !PT ;  /* 0x000000080c027c12 */ /* 0x004fc8000f8e3cff */
[----:B------:R-:W-:-:S04]  /*43a0*/  SHF.L.U32 R0, R2, 0x1f, RZ ;  /* 0x0000001f02007819 */ /* 0x000fc800000006ff */
[----:B------:R-:W2:Y:S02]  /*43b0*/  SYNCS.PHASECHK.TRANS64 P0, [UR7+0x260], R0 ;  /* 0x00026000ff0075a7 */ /* 0x000ea40008001007 */
[----:B-12---:R-:W-:Y:S05]  /*43c0*/  @P0 EXIT ;  /* 0x000000000000094d */ /* 0x006fea0003800000 */
[----:B------:R-:W-:Y:S02]  /*43d0*/  SHF.L.U32 R2, R2, 0x1f, RZ ;  /* 0x0000001f02027819 */ /* 0x000fe400000006ff */
[----:B------:R-:W-:-:S07]  /*43e0*/  MOV R0, UR7 ;  /* 0x0000000700007c02 */ /* 0x000fce0008000f00 */
.L_x_85:
[----:B-1----:R1:W2:Y:S02]  /*43f0*/  SYNCS.PHASECHK.TRANS64.TRYWAIT P0, [R0+URZ+0x260], R2 ;  /* 0x00026002000075a7 */ /* 0x0022a400080011ff */
[----:B--2---:R-:W-:Y:S05]  /*4400*/  @!P0 NANOSLEEP.SYNCS 0x989680 ;  /* 0x009896800000895d */ /* 0x004fea0003900000 */
[----:B------:R-:W2:Y:S02]  /*4410*/  @!P0 SYNCS.PHASECHK.TRANS64 P0, [R0+URZ+0x260], R2 ;  /* 0x00026002000085a7 */ /* 0x000ea400080010ff */
[----:B--2---:R-:W-:Y:S05]  /*4420*/  @P0 EXIT ;  /* 0x000000000000094d */ /* 0x004fea0003800000 */
[----:B------:R-:W-:Y:S05]  /*4430*/  BRA `(.L_x_85) ;  /* 0xfffffffc00ec7947 */ /* 0x000fea000383ffff */
.L_x_78:
[----:B------:R-:W-:Y:S05]  /*4440*/  BRA.U UP5, `(.L_x_86) ;  /* 0x0000000d05807547 */ /* 0x000fea000b800000 */
[----:B------:R-:W-:Y:S01]  /*4450*/  UMOV UR4, 0x40 ;  /* 0x0000004000047882 */ /* 0x000fe20000000000 */
[----:B------:R-:W-:Y:S01]  /*4460*/  NOP ;  /* 0x0000000000007918 */ /* 0x000fe20000000000 */
[----:B------:R-:W-:Y:S01]  /*4470*/  ULEA UR5, UR45, UR4, 0x18 ;  /* 0x000000042d057291 */ /* 0x000fe2000f8ec0ff */
[----:B------:R-:W-:Y:S02]  /*4480*/  UMOV UR6, 0x400 ;  /* 0x0000040000067882 */ /* 0x000fe40000000000 */
[----:B------:R-:W-:-:S06]  /*4490*/  ULEA UR6, UR45, UR6, 0x18 ;  /* 0x000000062d067291 */ /* 0x000fcc000f8ec0ff */
[----:B------:R-:W2:Y:S02]  /*44a0*/  LDS.U8 R0, [UR5+0x1c] ;  /* 0x00001c05ff007984 */ /* 0x000ea40008000000 */
[----:B--2---:R-:W-:-:S13]  /*44b0*/  ISETP.NE.AND P0, PT, R0, RZ, PT ;  /* 0x000000ff0000720c */ /* 0x004fda0003f05270 */
[----:B------:R-:W-:Y:S05]  /*44c0*/  @P0 BRA `(.L_x_87) ;  /* 0x0000000000580947 */ /* 0x000fea0003800000 */
[----:B------:R-:W-:-:S13]  /*44d0*/  ELECT P0, URZ, PT ;  /* 0x0000000000ff782f */ /* 0x000fda0003800000 */
[----:B------:R-:W-:Y:S05]  /*44e0*/  @!P0 BRA `(.L_x_88) ;  /* 0x0000000000608947 */ /* 0x000fea0003800000 */
[----:B------:R-:W-:Y:S01]  /*44f0*/  UMOV UR4, 0x10 ;  /* 0x0000001000047882 */ /* 0x000fe20000000000 */
[----:B------:R-:W-:Y:S01]  /*4500*/  HFMA2 R0, -RZ, RZ, 0, 5.9604644775390625e-08 ;  /* 0x00000001ff007431 */ /* 0x000fe200000001ff */
[----:B------:R-:W-:-:S03]  /*4510*/  MOV R3, 0xffff ;  /* 0x0000ffff00037802 */ /* 0x000fc60000000f00 */
[----:B------:R-:W-:Y:S04]  /*4520*/  DEPBAR.LE SB2, 0x36 ;  /* 0x0000ad800000791a */ /* 0x000fe80000000000 */
[----:B------:R-:W2:Y:S02]  /*4530*/  UTCATOMSWS.FIND_AND_SET.ALIGN UP0, UR4, UR4 ;  /* 0x00000004000475e3 */ /* 0x000ea40008000800 */
[----:B--2---:R-:W-:Y:S01]  /*4540*/  MOV R4, UR4 ;  /* 0x0000000400047c02 */ /* 0x004fe20008000f00 */
[----:B------:R-:W-:Y:S06]  /*4550*/  BRA.U UP0, `(.L_x_89) ;  /* 0x0000000100187547 */ /* 0x000fec000b800000 */
.L_x_90:
[----:B------:R-:W-:Y:S05]  /*4560*/  NANOSLEEP 0x64 ;  /* 0x000000640000795d */ /* 0x000fea0003800000 */
[----:B------:R-:W-:-:S05]  /*4570*/  UMOV UR4, 0x10 ;  /* 0x0000001000047882 */ /* 0x000fca0000000000 */
[----:B------:R-:W-:Y:S04]  /*4580*/  DEPBAR.LE SB2, 0x36 ;  /* 0x0000ad800000791a */ /* 0x000fe80000000000 */
[----:B------:R-:W2:Y:S02]  /*4590*/  UTCATOMSWS.FIND_AND_SET.ALIGN UP0, UR4, UR4 ;  /* 0x00000004000475e3 */ /* 0x000ea40008000800 */
[----:B--2---:R-:W-:Y:S01]  /*45a0*/  MOV R4, UR4 ;  /* 0x0000000400047c02 */ /* 0x004fe20008000f00 */
[----:B------:R-:W-:Y:S05]  /*45b0*/  BRA.U !UP0, `(.L_x_90) ;  /* 0xfffffffd08e87547 */ /* 0x000fea000b83ffff */
.L_x_89:
[-C--:B------:R-:W-:Y:S02]  /*45c0*/  SHF.L.U32 R3, R3, R4.reuse, RZ ;  /* 0x0000000403037219 */ /* 0x080fe400000006ff */
[----:B------:R-:W-:Y:S01]  /*45d0*/  SHF.L.U32 R0, R0, R4, RZ ;  /* 0x0000000400007219 */ /* 0x000fe200000006ff */
[----:B------:R-:W-:Y:S02]  /*45e0*/  IMAD.SHL.U32 R4, R4, 0x20, RZ ;  /* 0x0000002004047824 */ /* 0x000fe400078e00ff */
[----:B------:R2:W-:Y:S04]  /*45f0*/  ATOMS.OR RZ, [UR5+0x14], R3 ;  /* 0x00001403ffff798c */ /* 0x0005e8000b000005 */
[----:B------:R2:W-:Y:S04]  /*4600*/  ATOMS.OR RZ, [UR5+0x18], R0 ;  /* 0x00001800ffff798c */ /* 0x0005e8000b000005 */
[----:B------:R2:W-:Y:S01]  /*4610*/  STS [UR6+0x300], R4 ;  /* 0x00030004ff007988 */ /* 0x0005e20008000806 */
[----:B------:R-:W-:Y:S05]  /*4620*/  BRA `(.L_x_88) ;  /* 0x0000000000107947 */ /* 0x000fea0003800000 */
.L_x_87:
[----:B------:R-:W-:Y:S02]  /*4630*/  MOV R0, 0xffffffff ;  /* 0xffffffff00007802 */ /* 0x000fe40000000f00 */
[----:B------:R-:W-:-:S03]  /*4640*/  MOV R4, 0x4670 ;  /* 0x0000467000047802 */ /* 0x000fc60000000f00 */
[----:B------:R2:W-:Y:S04]  /*4650*/  STS [UR6+0x300], R0 ;  /* 0x00030000ff007988 */ /* 0x0005e80008000806 */
[----:B-12--5:R-:W-:Y:S05]  /*4660*/  CALL.REL.NOINC `($__internal_1_$__cuda_sm10x_tcgen05_guardrail_trap_phase_invalid_during_alloc) ;  /* 0x0000005c00187944 */ /* 0x026fea0003c00000 */
.L_x_88:
[----:B------:R-:W-:Y:S05]  /*4670*/  WARPSYNC.ALL ;  /* 0x0000000000007948 */ /* 0x000fea0003800000 */
[----:B------:R-:W3:Y:S01]  /*4680*/  S2UR UR4, SR_CgaCtaId ;  /* 0x00000000000479c3 */ /* 0x000ee20000008800 */
[----:B------:R-:W-:Y:S01]  /*4690*/  UMOV UR13, 0x400 ;  /* 0x00000400000d7882 */ /* 0x000fe20000000000 */
[----:B------:R-:W-:-:S06]  /*46a0*/  NOP ;  /* 0x0000000000007918 */ /* 0x000fcc0000000000 */
[----:B------:R-:W-:Y:S06]  /*46b0*/  BAR.ARV 0x6, 0xa0 ;  /* 0x0182800000007b1d */ /* 0x000fec0000002000 */
[----:B------:R-:W4:Y:S01]  /*46c0*/  LDCU UR5, c[0x0][0x38c] ;  /* 0x00007180ff0577ac */ /* 0x000f220008000800 */
[----:B------:R-:W-:Y:S01]  /*46d0*/  LOP3.LUT R2, R2, 0xffff, RZ, 0xc0, !PT ;  /* 0x0000ffff02027812 */ /* 0x000fe200078ec0ff */
[----:B------:R-:W-:Y:S01]  /*46e0*/  IMAD.MOV.U32 R11, RZ, RZ, 0x1 ;  /* 0x00000001ff0b7424 */ /* 0x000fe200078e00ff */
[----:B------:R-:W-:Y:S01]  /*46f0*/  CS2R R8, SRZ ;  /* 0x0000000000087805 */ /* 0x000fe2000001ff00 */
[----:B------:R-:W1:Y:S01]  /*4700*/  LDCU UR8, c[0x0][0x38c] ;  /* 0x00007180ff0877ac */ /* 0x000e620008000800 */
[----:B------:R-:W-:Y:S01]  /*4710*/  R2UR UR15, R2 ;  /* 0x00000000020f72ca */ /* 0x000fe200000e0000 */
[----:B------:R-:W-:Y:S01]  /*4720*/  IMAD.MOV.U32 R10, RZ, RZ, RZ ;  /* 0x000000ffff0a7224 */ /* 0x000fe200078e00ff */
[----:B------:R-:W-:Y:S01]  /*4730*/  UMOV UR18, URZ ;  /* 0x000000ff00127c82 */ /* 0x000fe20008000000 */
[----:B------:R-:W-:Y:S01]  /*4740*/  UMOV UR10, URZ ;  /* 0x000000ff000a7c82 */ /* 0x000fe20008000000 */
[----:B---3--:R-:W-:Y:S01]  /*4750*/  ULEA UR13, UR4, UR13, 0x18 ;  /* 0x0000000d040d7291 */ /* 0x008fe2000f8ec0ff */
[----:B------:R-:W-:Y:S01]  /*4760*/  UMOV UR20, 0x0 ;  /* 0x0000000000147882 */ /* 0x000fe20000000000 */
[----:B------:R-:W-:-:S02]  /*4770*/  UMOV UR21, 0x42004a0 ;  /* 0x042004a000157882 */ /* 0x000fc40000000000 */
[----:B------:R-:W-:Y:S02]  /*4780*/  UIADD3 UR6, UPT, UPT, UR13, 0x4600, URZ ;  /* 0x000046000d067890 */ /* 0x000fe4000fffe0ff */
[----:B------:R-:W-:Y:S02]  /*4790*/  UIADD3 UR7, UPT, UPT, UR13, 0x15600, URZ ;  /* 0x000156000d077890 */ /* 0x000fe4000fffe0ff */
[----:B----4-:R-:W-:Y:S01]  /*47a0*/  UIADD3 UR5, UPT, UPT, UR5, 0x1f, URZ ;  /* 0x0000001f05057890 */ /* 0x010fe2000fffe0ff */
[----:B--2---:R-:W2:Y:S01]  /*47b0*/  LDS R0, [UR13+0x300] ;  /* 0x0003000dff007984 */ /* 0x004ea20008000800 */
[----:B------:R-:W-:Y:S02]  /*47c0*/  USHF.R.U32.HI UR6, URZ, 0x4, UR6 ;  /* 0x00000004ff067899 */ /* 0x000fe40008011606 */
[----:B------:R-:W-:Y:S02]  /*47d0*/  USHF.R.S32.HI UR4, URZ, 0x1f, UR5 ;  /* 0x0000001fff047899 */ /* 0x000fe40008011405 */
[----:B------:R-:W-:-:S02]  /*47e0*/  ULOP3.LUT UR6, UR6, 0x3fff, URZ, 0xc0, !UPT ;  /* 0x00003fff06067892 */ /* 0x000fc4000f8ec0ff */
[----:B------:R-:W-:Y:S02]  /*47f0*/  ULEA.HI UR4, UR4, UR5, URZ, 0x5 ;  /* 0x0000000504047291 */ /* 0x000fe4000f8f28ff */
[----:B------:R-:W-:Y:S02]  /*4800*/  USHF.R.U32.HI UR5, URZ, 0x4, UR7 ;  /* 0x00000004ff057899 */ /* 0x000fe40008011607 */
[----:B------:R-:W-:Y:S02]  /*4810*/  USHF.R.S32.HI UR22, URZ, 0x5, UR4 ;  /* 0x00000005ff167899 */ /* 0x000fe40008011404 */
[----:B------:R-:W-:Y:S02]  /*4820*/  ULOP3.LUT UR5, UR5, 0x3fff, URZ, 0xc0, !UPT ;  /* 0x00003fff05057892 */ /* 0x000fe4000f8ec0ff */
[----:B------:R-:W-:Y:S02]  /*4830*/  UISETP.LT.AND UP0, UPT, UR22, 0x1, UPT ;  /* 0x000000011600788c */ /* 0x000fe4000bf01270 */
[----:B------:R-:W-:-:S02]  /*4840*/  ULOP3.LUT UR16, UR6, 0x10000, URZ, 0xfc, !UPT ;  /* 0x0001000006107892 */ /* 0x000fc4000f8efcff */
[----:B------:R-:W-:Y:S02]  /*4850*/  USEL UR23, UR22, 0x1, !UP0 ;  /* 0x0000000116177887 */ /* 0x000fe4000c000000 */
[----:B------:R-:W-:Y:S02]  /*4860*/  ULOP3.LUT UR17, UR5, 0x10000, URZ, 0xfc, !UPT ;  /* 0x0001000005117892 */ /* 0x000fe4000f8efcff */
[----:B------:R-:W-:Y:S02]  /*4870*/  UIADD3 UR23, UPT, UPT, -UR23, URZ, URZ ;  /* 0x000000ff17177290 */ /* 0x000fe4000fffe1ff */
[----:B-1----:R-:W-:Y:S01]  /*4880*/  UISETP.GE.AND UP4, UPT, UR8, 0x1, UPT ;  /* 0x000000010800788c */ /* 0x002fe2000bf86270 */
[----:B--2---:R-:W-:-:S15]  /*4890*/  R2UR UR24, R0 ;  /* 0x00000000001872ca */ /* 0x004fde00000e0000 */
.L_x_97:
[----:B------:R-:W-:Y:S02]  /*48a0*/  LEA R0, R10, UR13, 0x3 ;  /* 0x0000000d0a007c11 */ /* 0x000fe4000f8e18ff */
[----:B------:R-:W-:Y:S02]  /*48b0*/  SHF.L.U32 R2, R9, 0x1f, RZ ;  /* 0x0000001f09027819 */ /* 0x000fe400000006ff */
[----:B------:R-:W-:Y:S01]  /*48c0*/  PLOP3.LUT P0, PT, PT, PT, UP4, 0x80, 0x8 ;  /* 0x000000000008781c */ /* 0x000fe20003f0f048 */
[----:B------:R-:W-:Y:S01]  /*48d0*/  VIADD R3, R0, 0x260 ;  /* 0x0000026000037836 */ /* 0x000fe20000000000 */
[----:B-1----:R-:W1:Y:S02]  /*48e0*/  SYNCS.PHASECHK.TRANS64.TRYWAIT P1, [R0+URZ+0x250], R2 ;  /* 0x00025002000075a7 */ /* 0x002e6400080211ff */
[----:B-1-3--:R-:W-:Y:S09]  /*48f0*/  @!P1 BRA `(.L_x_91) ;  /* 0x0000005400009947 */ /* 0x00aff20003800000 */
.L_x_218:
[----:B------:R-:W-:Y:S01]  /*4900*/  LEA R4, R10, UR13, 0x4 ;  /* 0x0000000d0a047c11 */ /* 0x000fe2000f8e20ff */
[----:B------:R-:W-:Y:S01]  /*4910*/  @UP4 ULEA UR4, UR10, UR13, 0x3 ;  /* 0x0000000d0a044291 */ /* 0x000fe2000f8e18ff */
[----:B------:R-:W-:Y:S01]  /*4920*/  PLOP3.LUT P2, PT, PT, PT, PT, 0x80, 0x8 ;  /* 0x000000000008781c */ /* 0x000fe20003f4f070 */
[----:B------:R-:W-:Y:S01]  /*4930*/  ULEA UR19, UR18, UR13, 0x3 ;  /* 0x0000000d12137291 */ /* 0x000fe2000f8e18ff */
[----:B------:R-:W-:Y:S02]  /*4940*/  PRMT R3, RZ, 0x654, R3 ;  /* 0x00000654ff037816 */ /* 0x000fe40000000003 */
[----:B------:R-:W2:Y:S01]  /*4950*/  LDS.128 R4, [R4+0x2e0] ;  /* 0x0002e00004047984 */ /* 0x000ea20000000c00 */
[----:B-1----:R-:W-:Y:S02]  /*4960*/  @P0 SHF.L.U32 R2, R8, 0x1f, RZ ;  /* 0x0000001f08020819 */ /* 0x002fe400000006ff */
[----:B------:R-:W-:Y:S01]  /*4970*/  SHF.L.U32 R0, R11, 0x1f, RZ ;  /* 0x0000001f0b007819 */ /* 0x000fe200000006ff */
[----:B------:R-:W-:Y:S01]  /*4980*/  @!PT LDS RZ, [RZ] ;  /* 0x00000000fffff984 */ /* 0x000fe20000000800 */
[----:B------:R-:W-:Y:S01]  /*4990*/  @!PT LDS RZ, [RZ] ;  /* 0x00000000fffff984 */ /* 0x000fe20000000800 */
[----:B------:R-:W-:Y:S01]  /*49a0*/  @!PT LDS RZ, [RZ] ;  /* 0x00000000fffff984 */ /* 0x000fe20000000800 */
[----:B------:R-:W-:Y:S01]  /*49b0*/  @!PT LDS RZ, [RZ] ;  /* 0x00000000fffff984 */ /* 0x000fe20000000800 */
[----:B------:R1:W-:Y:S06]  /*49c0*/  MEMBAR.ALL.CTA ;  /* 0x0000000000007992 */ /* 0x0003ec0000008000 */
[----:B-1----:R-:W1:Y:S02]  /*49d0*/  FENCE.VIEW.ASYNC.S ;  /* 0x00000000000073c6 */ /* 0x002e640000000000 */
[----:B-1----:R1:W-:Y:S01]  /*49e0*/  SYNCS.ARRIVE.TRANS64.RED.A1T0 RZ, [R3+URZ], RZ ;  /* 0x000000ff03ff79a7 */ /* 0x0023e200081004ff */
[----:B------:R1:W3:Y:S01]  /*49f0*/  @P0 SYNCS.PHASECHK.TRANS64.TRYWAIT P2, [UR4], R2 ;  /* 0x00000002ff0005a7 */ /* 0x0002e20008041104 */
[----:B--2---:R-:W-:Y:S01]  /*4a00*/  LOP3.LUT P1, RZ, R6, 0x1, RZ, 0xc0, !PT ;  /* 0x0000000106ff7812 */ /* 0x004fe2000782c0ff */
[----:B------:R-:W2:Y:S02]  /*4a10*/  SYNCS.PHASECHK.TRANS64.TRYWAIT P0, [UR19+0x290], R0 ;  /* 0x00029000ff0075a7 */ /* 0x000ea40008001113 */
[----:B-123--:R-:W-:Y:S10]  /*4a20*/  @!P0 BRA `(.L_x_92) ;  /* 0x0000005000c88947 */ /* 0x00eff40003800000 */
.L_x_220:
[----:B------:R-:W-:Y:S01]  /*4a30*/  IADD3 R10, PT, PT, R10, 0x1, RZ ;  /* 0x000000010a0a7810 */ /* 0x000fe20007ffe0ff */
[----:B------:R-:W-:Y:S06]  /*4a40*/  BRA.U !UP4, `(.L_x_93) ;  /* 0x000000010ca07547 */ /* 0x000fec000b800000 */
[----:B------:R-:W-:Y:S02]  /*4a50*/  ULEA.HI UR4, UR18, UR18, URZ, 0x1 ;  /* 0x0000001212047291 */ /* 0x000fe4000f8f08ff */
[----:B------:R-:W-:Y:S02]  /*4a60*/  UPLOP3.LUT UP2, UPT, UPT, UPT, UPT, 0x40, 0x4 ;  /* 0x000000000004789c */ /* 0x000fe40003f4e870 */
[----:B------:R-:W-:Y:S02]  /*4a70*/  USHF.L.U32 UR5, UR4, 0x6, URZ ;  /* 0x0000000604057899 */ /* 0x000fe400080006ff */
[----:B------:R-:W-:Y:S02]  /*4a80*/  ULOP3.LUT UR14, UR4, 0xffe, URZ, 0xc0, !UPT ;  /* 0x00000ffe040e7892 */ /* 0x000fe4000f8ec0ff */
[----:B------:R-:W-:Y:S02]  /*4a90*/  ULOP3.LUT UR4, UR5, 0xffffff80, URZ, 0xc0, !UPT ;  /* 0xffffff8005047892 */ /* 0x000fe4000f8ec0ff */
[----:B------:R-:W-:-:S02]  /*4aa0*/  UIADD3 UR14, UPT, UPT, -UR14, UR18, URZ ;  /* 0x000000120e0e7290 */ /* 0x000fc4000fffe1ff */
[----:B------:R-:W-:Y:S01]  /*4ab0*/  UIADD3 UR4, UPT, UPT, UR24, UR4, URZ ;  /* 0x0000000418047290 */ /* 0x000fe2000fffe0ff */
[----:B------:R-:W-:Y:S01]  /*4ac0*/  UMOV UR12, UR23 ;  /* 0x00000017000c7c82 */ /* 0x000fe20008000000 */
[----:B------:R-:W-:Y:S02]  /*4ad0*/  UMOV UR11, UR22 ;  /* 0x00000016000b7c82 */ /* 0x000fe40008000000 */
[----:B------:R-:W-:Y:S01]  /*4ae0*/  ULEA UR14, UR14, UR4, 0x14 ;  /* 0x000000040e0e7291 */ /* 0x000fe2000f8ea0ff */
[----:B------:R-:W-:-:S11]  /*4af0*/  UMOV UR5, UR10 ;  /* 0x0000000a00057c82 */ /* 0x000fd60008000000 */
.L_x_96:
[----:B------:R-:W-:Y:S02]  /*4b00*/  UIADD3 UR12, UPT, UPT, UR12, 0x1, URZ ;  /* 0x000000010c0c7890 */ /* 0x000fe4000fffe0ff */
[----:B--2---:R-:W-:Y:S02]  /*4b10*/  ULEA UR6, UR5, UR13, 0x3 ;  /* 0x0000000d05067291 */ /* 0x004fe4000f8e18ff */
[----:B------:R-:W-:Y:S01]  /*4b20*/  UISETP.NE.AND UP3, UPT, UR12, URZ, UPT ;  /* 0x000000ff0c00728c */ /* 0x000fe2000bf65270 */
[----:B---3--:R-:W-:Y:S10]  /*4b30*/  @P2 BRA `(.L_x_94) ;  /* 0x00000000000c2947 */ /* 0x008ff40003800000 */
[----:B-1----:R-:W-:Y:S04]  /*4b40*/  SHF.L.U32 R2, R8, 0x1f, RZ ;  /* 0x0000001f08027819 */ /* 0x002fe800000006ff */
[----:B------:R-:W1:Y:S02]  /*4b50*/  SYNCS.PHASECHK.TRANS64.TRYWAIT P0, [UR6], R2 ;  /* 0x00000002ff0075a7 */ /* 0x000e640008001106 */
[----:B-1----:R-:W-:Y:S05]  /*4b60*/  @!P0 BRA `(.L_x_95) ;  /* 0x0000005000908947 */ /* 0x002fea0003800000 */
.L_x_94:
[----:B------:R-:W-:Y:S01]  /*4b70*/  UISETP.NE.AND UP0, UPT, UR11, 0x1, UPT ;  /* 0x000000010b00788c */ /* 0x000fe2000bf05270 */
[----:B------:R-:W-:Y:S01]  /*4b80*/  PLOP3.LUT P2, PT, PT, PT, PT, 0x80, 0x8 ;  /* 0x000000000008781c */ /* 0x000fe20003f4f070 */
[----:B------:R-:W-:Y:S02]  /*4b90*/  UIADD3 UR4, UPT, UPT, UR5, 0x1, URZ ;  /* 0x0000000105047890 */ /* 0x000fe4000fffe0ff */
[----:B------:R-:W-:Y:S02]  /*4ba0*/  ULEA UR8, UR5, UR17, 0x8 ;  /* 0x0000001105087291 */ /* 0x000fe4000f8e40ff */
[----:B------:R-:W-:Y:S01]  /*4bb0*/  UISETP.NE.AND UP1, UPT, UR4, 0x22, UPT ;  /* 0x000000220400788c */ /* 0x000fe2000bf25270 */
[----:B------:R-:W-:Y:S01]  /*4bc0*/  PLOP3.LUT P0, PT, PT, PT, UP0, 0x80, 0x8 ;  /* 0x000000000008781c */ /* 0x000fe20003f0f008 */
[----:B------:R-:W-:Y:S02]  /*4bd0*/  UIADD3 UR11, UPT, UPT, UR11, -0x1, URZ ;  /* 0xffffffff0b0b7890 */ /* 0x000fe4000fffe0ff */
[----:B------:R-:W-:Y:S02]  /*4be0*/  USEL UR7, URZ, 0x1, UP1 ;  /* 0x00000001ff077887 */ /* 0x000fe40008800000 */
[----:B------:R-:W-:Y:S01]  /*4bf0*/  USEL UR10, UR4, URZ, UP1 ;  /* 0x000000ff040a7287 */ /* 0x000fe20008800000 */
[----:B------:R-:W-:Y:S03]  /*4c00*/  UMOV UR9, 0xc0004010 ;  /* 0xc000401000097882 */ /* 0x000fe60000000000 */
[----:B------:R-:W-:Y:S01]  /*4c10*/  @UP0 ULEA UR4, UR10, UR13, 0x3 ;  /* 0x0000000d0a040291 */ /* 0x000fe2000f8e18ff */
[----:B------:R-:W-:Y:S01]  /*4c20*/  LOP3.LUT R8, R8, UR7, RZ, 0x3c, !PT ;  /* 0x0000000708087c12 */ /* 0x000fe2000f8e3cff */
[----:B------:R-:W-:Y:S03]  /*4c30*/  UMOV UR7, 0xc0004010 ;  /* 0xc000401000077882 */ /* 0x000fe60000000000 */
[----:B-1----:R-:W-:Y:S04]  /*4c40*/  @P0 SHF.L.U32 R0, R8, 0x1f, RZ ;  /* 0x0000001f08000819 */ /* 0x002fe800000006ff */
[----:B------:R2:W3:Y:S01]  /*4c50*/  @P0 SYNCS.PHASECHK.TRANS64.TRYWAIT P2, [UR4], R0 ;  /* 0x00000000ff0005a7 */ /* 0x0004e20008041104 */
[----:B------:R-:W-:Y:S02]  /*4c60*/  UIADD3 UR4, UPT, UPT, UR6, 0x110, URZ ;  /* 0x0000011006047890 */ /* 0x000fe4000fffe0ff */
[----:B------:R-:W-:Y:S03]  /*4c70*/  ULEA UR6, UR5, UR16, 0x7 ;  /* 0x0000001005067291 */ /* 0x000fe6000f8e38ff */
[----:B------:R-:W-:Y:S06]  /*4c80*/  UMOV UR5, UR10 ;  /* 0x0000000a00057c82 */ /* 0x000fec0008000000 */
[----:B------:R2:W-:Y:S01]  /*4c90*/  UTCIMMA gdesc[UR6], gdesc[UR8], tmem[UR14], tmem[UR20], idesc[UR21], UP2 ;  /* 0x00ff1408060075ea */ /* 0x0005e2000900010e */
[----:B------:R-:W-:Y:S01]  /*4ca0*/  UPLOP3.LUT UP2, UPT, UPT, UPT, UPT, 0x80, 0x8 ;  /* 0x000000000008789c */ /* 0x000fe20003f4f070 */
[----:B------:R2:W-:Y:S01]  /*4cb0*/  UTCBAR.MULTICAST [UR4], URZ, UR15 ;  /* 0x000000ff040073e9 */ /* 0x0005e2000800080f */
[----:B------:R-:W-:Y:S09]  /*4cc0*/  BRA.U UP3, `(.L_x_96) ;  /* 0xfffffffd038c7547 */ /* 0x000ff2000b83ffff */
.L_x_93:
[----:B--2---:R-:W-:Y:S01]  /*4cd0*/  UIADD3 UR4, UPT, UPT, UR18, 0x1, URZ ;  /* 0x0000000112047890 */ /* 0x004fe2000fffe0ff */
[C---:B------:R-:W-:Y:S01]  /*4ce0*/  ISETP.NE.AND P0, PT, R10.reuse, 0x2, PT ;  /* 0x000000020a00780c */ /* 0x040fe20003f05270 */
[----:B------:R-:W-:Y:S02]  /*4cf0*/  UIADD3 UR5, UPT, UPT, UR19, 0x270, URZ ;  /* 0x0000027013057890 */ /* 0x000fe4000fffe0ff */
[----:B------:R-:W-:Y:S01]  /*4d00*/  UISETP.NE.AND UP0, UPT, UR4, 0x4, UPT ;  /* 0x000000040400788c */ /* 0x000fe2000bf05270 */
[----:B-1----:R-:W-:Y:S02]  /*4d10*/  SEL R0, RZ, 0x1, P0 ;  /* 0x00000001ff007807 */ /* 0x002fe40000000000 */
[----:B------:R-:W-:Y:S01]  /*4d20*/  SEL R10, R10, RZ, P0 ;  /* 0x000000ff0a0a7207 */ /* 0x000fe20000000000 */
[----:B------:R-:W-:Y:S01]  /*4d30*/  USEL UR6, URZ, 0x1, UP0 ;  /* 0x00000001ff067887 */ /* 0x000fe20008000000 */
[----:B------:R-:W-:Y:S01]  /*4d40*/  LOP3.LUT R9, R9, R0, RZ, 0x3c, !PT ;  /* 0x0000000009097212 */ /* 0x000fe200078e3cff */
[----:B------:R-:W-:Y:S01]  /*4d50*/  USEL UR18, UR4, URZ, UP0 ;  /* 0x000000ff04127287 */ /* 0x000fe20008000000 */
[----:B------:R1:W-:Y:S03]  /*4d60*/  UTCBAR [UR5], URZ ;  /* 0x000000ff050073e9 */ /* 0x0003e600080000ff */
[----:B------:R-:W-:Y:S01]  /*4d70*/  LOP3.LUT R11, R11, UR6, RZ, 0x3c, !PT ;  /* 0x000000060b0b7c12 */ /* 0x000fe2000f8e3cff */
[----:B------:R-:W-:Y:S07]  /*4d80*/  @P1 BRA `(.L_x_97) ;  /* 0xfffffff800c41947 */ /* 0x000fee000383ffff */
[----:B------:R-:W2:Y:S01]  /*4d90*/  S2UR UR8, SR_CgaCtaId ;  /* 0x00000000000879c3 */ /* 0x000ea20000008800 */
[----:B------:R-:W-:Y:S01]  /*4da0*/  ELECT P0, URZ, PT ;  /* 0x0000000000ff782f */ /* 0x000fe20003800000 */
[----:B------:R-:W-:Y:S01]  /*4db0*/  IMAD.MOV.U32 R0, RZ, RZ, 0x1 ;  /* 0x00000001ff007424 */ /* 0x000fe200078e00ff */
[----:B------:R-:W-:Y:S01]  /*4dc0*/  UIADD3 UR13, UPT, UPT, UR13, 0x290, URZ ;  /* 0x000002900d0d7890 */ /* 0x000fe2000fffe0ff */
[----:B------:R-:W-:Y:S01]  /*4dd0*/  SHF.L.U32 R2, R11, 0x1f, RZ ;  /* 0x0000001f0b027819 */ /* 0x000fe200000006ff */
[----:B------:R-:W-:-:S03]  /*4de0*/  UMOV UR4, 0x40 ;  /* 0x0000004000047882 */ /* 0x000fc60000000000 */
[----:B------:R-:W-:Y:S01]  /*4df0*/  UVIRTCOUNT.DEALLOC.SMPOOL 0x80 ;  /* 0x000000800000784c */ /* 0x000fe20000000000 */
[----:B--2---:R-:W-:Y:S02]  /*4e00*/  ULEA UR8, UR8, UR4, 0x18 ;  /* 0x0000000408087291 */ /* 0x004fe4000f8ec0ff */
[----:B------:R-:W-:-:S07]  /*4e10*/  ULEA UR4, UR18, UR13, 0x3 ;  /* 0x0000000d12047291 */ /* 0x000fce000f8e18ff */
[----:B------:R2:W-:Y:S02]  /*4e20*/  @P0 STS.U8 [UR8+0x1c], R0 ;  /* 0x00001c00ff000988 */ /* 0x0005e40008000008 */
[----:B------:R-:W4:Y:S02]  /*4e30*/  SYNCS.PHASECHK.TRANS64.TRYWAIT P0, [UR4], R2 ;  /* 0x00000002ff0075a7 */ /* 0x000f240008001104 */
[----:B--2-4-:R-:W-:Y:S05]  /*4e40*/  @!P0 BRA `(.L_x_98) ;  /* 0x0000004c00f08947 */ /* 0x014fea0003800000 */
.L_x_223:
[----:B------:R-:W-:-:S04]  /*4e50*/  UIADD3 UR4, UPT, UPT, UR18, 0x1, URZ ;  /* 0x0000000112047890 */ /* 0x000fc8000fffe0ff */
[----:B------:R-:W-:-:S04]  /*4e60*/  UISETP.NE.AND UP0, UPT, UR4, 0x4, UPT ;  /* 0x000000040400788c */ /* 0x000fc8000bf05270 */
[----:B------:R-:W-:Y:S02]  /*4e70*/  USEL UR6, URZ, 0x1, UP0 ;  /* 0x00000001ff067887 */ /* 0x000fe40008000000 */
[----:B------:R-:W-:-:S04]  /*4e80*/  USEL UR4, UR4, URZ, UP0 ;  /* 0x000000ff04047287 */ /* 0x000fc80008000000 */
[----:B-1----:R-:W-:Y:S01]  /*4e90*/  ULEA UR5, UR4, UR13, 0x3 ;  /* 0x0000000d04057291 */ /* 0x002fe2000f8e18ff */
[----:B--2---:R-:W-:-:S04]  /*4ea0*/  LOP3.LUT R2, R11, UR6, RZ, 0x3c, !PT ;  /* 0x000000060b027c12 */ /* 0x004fc8000f8e3cff */
[----:B------:R-:W-:-:S04]  /*4eb0*/  SHF.L.U32 R3, R2, 0x1f, RZ ;  /* 0x0000001f02037819 */ /* 0x000fc800000006ff */
[----:B------:R-:W1:Y:S02]  /*4ec0*/  SYNCS.PHASECHK.TRANS64.TRYWAIT P0, [UR5], R3 ;  /* 0x00000003ff0075a7 */ /* 0x000e640008001105 */
[----:B-1----:R-:W-:Y:S05]  /*4ed0*/  @!P0 BRA `(.L_x_99) ;  /* 0x0000004c00e48947 */ /* 0x002fea0003800000 */
.L_x_225:
        /* <DEDUP_REMOVED lines=9> */
.L_x_227:
[----:B------:R-:W-:-:S04]  /*4f70*/  UIADD3 UR4, UPT, UPT, UR4, 0x1, URZ ;  /* 0x0000000104047890 */ /* 0x000fc8000fffe0ff */
[----:B------:R-:W-:-:S04]  /*4f80*/  UISETP.NE.AND UP0, UPT, UR4, 0x4, UPT ;  /* 0x000000040400788c */ /* 0x000fc8000bf05270 */
[----:B------:R-:W-:Y:S02]  /*4f90*/  USEL UR5, URZ, 0x1, UP0 ;  /* 0x00000001ff057887 */ /* 0x000fe40008000000 */
[----:B------:R-:W-:-:S04]  /*4fa0*/  USEL UR4, UR4, URZ, UP0 ;  /* 0x000000ff04047287 */ /* 0x000fc80008000000 */
[----:B------:R-:W-:Y:S01]  /*4fb0*/  ULEA UR4, UR4, UR13, 0x3 ;  /* 0x0000000d04047291 */ /* 0x000fe2000f8e18ff */
[----:B------:R-:W-:-:S04]  /*4fc0*/  LOP3.LUT R2, R2, UR5, RZ, 0x3c, !PT ;  /* 0x0000000502027c12 */ /* 0x000fc8000f8e3cff */
[----:B------:R-:W-:-:S04]  /*4fd0*/  SHF.L.U32 R2, R2, 0x1f, RZ ;  /* 0x0000001f02027819 */ /* 0x000fc800000006ff */
[----:B------:R-:W2:Y:S02]  /*4fe0*/  SYNCS.PHASECHK.TRANS64.TRYWAIT P0, [UR4], R2 ;  /* 0x00000002ff0075a7 */ /* 0x000ea40008001104 */
[----:B--2---:R-:W-:Y:S05]  /*4ff0*/  @!P0 BRA `(.L_x_101) ;  /* 0x0000004c00cc8947 */ /* 0x004fea0003800000 */
.L_x_229:
[----:B------:R-:W-:Y:S01]  /*5000*/  NOP ;  /* 0x0000000000007918 */ /* 0x000fe20000000000 */
[----:B-1----:R-:W1:Y:S01]  /*5010*/  LDS R0, [UR8+0x14] ;  /* 0x00001408ff007984 */ /* 0x002e620008000800 */
[----:B------:R-:W-:Y:S01]  /*5020*/  ULOP3.LUT UR4, UR24, 0xffff, URZ, 0xc0, !UPT ;  /* 0x0000ffff18047892 */ /* 0x000fe2000f8ec0ff */
[----:B------:R-:W-:Y:S01]  /*5030*/  UMOV UR5, 0xffff ;  /* 0x0000ffff00057882 */ /* 0x000fe20000000000 */
[----:B------:R-:W-:Y:S02]  /*5040*/  UMOV UR6, 0x1 ;  /* 0x0000000100067882 */ /* 0x000fe40000000000 */
[----:B------:R-:W-:-:S04]  /*5050*/  USHF.R.U32.HI UR4, URZ, 0x5, UR4 ;  /* 0x00000005ff047899 */ /* 0x000fc80008011604 */
[----:B------:R-:W-:Y:S02]  /*5060*/  USHF.L.U32 UR5, UR5, UR4, URZ ;  /* 0x0000000405057299 */ /* 0x000fe400080006ff */
[----:B------:R-:W-:-:S04]  /*5070*/  USHF.L.U32 UR4, UR6, UR4, URZ ;  /* 0x0000000406047299 */ /* 0x000fc800080006ff */
[----:B-1----:R-:W-:-:S04]  /*5080*/  LOP3.LUT R0, R0, UR5, RZ, 0xc0, !PT ;  /* 0x0000000500007c12 */ /* 0x002fc8000f8ec0ff */
[----:B------:R-:W-:-:S13]  /*5090*/  ISETP.NE.AND P0, PT, R0, UR5, PT ;  /* 0x0000000500007c0c */ /* 0x000fda000bf05270 */
[----:B------:R-:W-:Y:S05]  /*50a0*/  @P0 BRA `(.L_x_102) ;  /* 0x0000000000580947 */ /* 0x000fea0003800000 */
[----:B------:R-:W1:Y:S02]  /*50b0*/  LDS R0, [UR8+0x18] ;  /* 0x00001808ff007984 */ /* 0x000e640008000800 */
[----:B-1----:R-:W-:-:S04]  /*50c0*/  LOP3.LUT R0, R0, UR4, RZ, 0xc0, !PT ;  /* 0x0000000400007c12 */ /* 0x002fc8000f8ec0ff */
[----:B------:R-:W-:-:S13]  /*50d0*/  ISETP.NE.AND P0, PT, R0, UR4, PT ;  /* 0x0000000400007c0c */ /* 0x000fda000bf05270 */
[----:B------:R-:W-:Y:S05]  /*50e0*/  @P0 BRA `(.L_x_103) ;  /* 0x00000000003c0947 */ /* 0x000fea0003800000 */
[----:B------:R-:W1:Y:S01]  /*50f0*/  S2R R2, SR_LANEID ;  /* 0x0000000000027919 */ /* 0x000e620000000000 */
[----:B------:R-:W-:-:S06]  /*5100*/  ULOP3.LUT UR5, URZ, UR5, URZ, 0x33, !UPT ;  /* 0x00000005ff057292 */ /* 0x000fcc000f8e33ff */
[----:B------:R-:W-:-:S04]  /*5110*/  IMAD.U32 R0, RZ, RZ, UR5 ;  /* 0x00000005ff007e24 */ /* 0x000fc8000f8e00ff */
[----:B------:R2:W4:Y:S02]  /*5120*/  REDUX UR7, R0 ;  /* 0x00000000000773c4 */ /* 0x0005240000000000 */
[----:B------:R1:W-:Y:S01]  /*5130*/  UTCATOMSWS.AND URZ, UR5 ;  /* 0x0000000500ff79e3 */ /* 0x0003e20008000000 */
[----:B--2---:R-:W-:Y:S01]  /*5140*/  LOP3.LUT R0, RZ, UR4, RZ, 0x33, !PT ;  /* 0x00000004ff007c12 */ /* 0x004fe2000f8e33ff */
[----:B------:R-:W-:Y:S02]  /*5150*/  VOTEU.ANY UR4, UPT, PT ;  /* 0x0000000000047886 */ /* 0x000fe400038e0100 */
[----:B------:R-:W-:Y:S02]  /*5160*/  UFLO.U32 UR4, UR4 ;  /* 0x00000004000472bd */ /* 0x000fe400080e0000 */
[----:B------:R-:W2:Y:S04]  /*5170*/  REDUX UR6, R0 ;  /* 0x00000000000673c4 */ /* 0x000ea80000000000 */
[----:B-1----:R-:W-:-:S02]  /*5180*/  ISETP.EQ.U32.AND P0, PT, R2, UR4, PT ;  /* 0x0000000402007c0c */ /* 0x002fc4000bf02070 */
[----:B----4-:R-:W-:-:S11]  /*5190*/  MOV R2, UR7 ;  /* 0x0000000700027c02 */ /* 0x010fd60008000f00 */
[----:B------:R1:W-:Y:S01]  /*51a0*/  @P0 ATOMS.AND RZ, [UR8+0x14], R2 ;  /* 0x00001402ffff098c */ /* 0x0003e2000a800008 */
[----:B--2---:R-:W-:-:S05]  /*51b0*/  IMAD.U32 R0, RZ, RZ, UR6 ;  /* 0x00000006ff007e24 */ /* 0x004fca000f8e00ff */
[----:B------:R1:W-:Y:S01]  /*51c0*/  @P0 ATOMS.AND RZ, [UR8+0x18], R0 ;  /* 0x00001800ffff098c */ /* 0x0003e2000a800008 */
[----:B------:R-:W-:Y:S05]  /*51d0*/  BRA `(.L_x_104) ;  /* 0x0000000000147947 */ /* 0x000fea0003800000 */
.L_x_103:
[----:B------:R-:W-:Y:S02]  /*51e0*/  MOV R2, 0x5200 ;  /* 0x0000520000027802 */ /* 0x000fe40000000f00 */
[----:B---3-5:R-:W-:Y:S05]  /*51f0*/  CALL.REL.NOINC `($__internal_0_$__cuda_sm10x_tcgen05_guardrail_trap_col_being_dealloced_not_returned_by_alloc) ;  /* 0x0000005000287944 */ /* 0x028fea0003c00000 */
[----:B------:R-:W-:Y:S05]  /*5200*/  BRA `(.L_x_104) ;  /* 0x0000000000087947 */ /* 0x000fea0003800000 */
.L_x_102:
[----:B------:R-:W-:Y:S02]  /*5210*/  MOV R2, 0x5230 ;  /* 0x0000523000027802 */ /* 0x000fe40000000f00 */
[----:B---3-5:R-:W-:Y:S05]  /*5220*/  CALL.REL.NOINC `($__internal_2_$__cuda_sm10x_tcgen05_guardrail_trap_unallocated_columns_being_dealloced) ;  /* 0x0000005000347944 */ /* 0x028fea0003c00000 */
.L_x_104:
[----:B------:R-:W-:Y:S01]  /*5230*/  NOP ;  /* 0x0000000000007918 */ /* 0x000fe20000000000 */
[----:B------:R-:W-:Y:S05]  /*5240*/  EXIT ;  /* 0x000000000000794d */ /* 0x000fea0003800000 */
.L_x_86:
[----:B------:R-:W-:-:S09]  /*5250*/  UISETP.NE.OR UP0, UPT, UR18, 0x3, !UP3 ;  /* 0x000000031200788c */ /* 0x000fd2000df05670 */
[----:B------:R-:W-:Y:S05]  /*5260*/  BRA.U UP0, `(.L_x_105) ;  /* 0x0000000d00ac7547 */ /* 0x000fea000b800000 */
[----:B------:R-:W2:Y:S01]  /*5270*/  LDCU.64 UR4, c[0x0][0x888] ;  /* 0x00011100ff0477ac */ /* 0x000ea20008000a00 */
[----:B------:R-:W3:Y:S01]  /*5280*/  LDC.64 R12, c[0x0][0x348] ;  /* 0x0000d200ff0c7b82 */ /* 0x000ee20000000a00 */
[----:B------:R-:W-:Y:S02]  /*5290*/  HFMA2 R9, -RZ, RZ, 0, 0 ;  /* 0x00000000ff097431 */ /* 0x000fe400000001ff */
[----:B------:R-:W-:Y:S01]  /*52a0*/  IMAD.MOV.U32 R11, RZ, RZ, 0x1 ;  /* 0x00000001ff0b7424 */ /* 0x000fe200078e00ff */
[----:B------:R-:W4:Y:S01]  /*52b0*/  LDCU UR31, c[0x0][0x370] ;  /* 0x00006e00ff1f77ac */ /* 0x000f220008000800 */
[----:B------:R-:W-:Y:S01]  /*52c0*/  IMAD.MOV.U32 R10, RZ, RZ, RZ ;  /* 0x000000ffff0a7224 */ /* 0x000fe200078e00ff */
[----:B------:R-:W-:Y:S01]  /*52d0*/  MOV R3, 0x1000 ;  /* 0x0000100000037802 */ /* 0x000fe20000000f00 */
[----:B------:R-:W4:Y:S01]  /*52e0*/  LDCU.128 UR32, c[0x0][0xb10] ;  /* 0x00016200ff2077ac */ /* 0x000f220008000c00 */
[----:B------:R-:W1:Y:S01]  /*52f0*/  LDCU UR30, c[0x0][0x374] ;  /* 0x00006e80ff1e77ac */ /* 0x000e620008000800 */
[----:B------:R-:W1:Y:S01]  /*5300*/  LDCU.64 UR28, c[0x0][0x890] ;  /* 0x00011200ff1c77ac */ /* 0x000e620008000a00 */
[----:B------:R-:W1:Y:S01]  /*5310*/  LDCU UR15, c[0x0][0xb0c] ;  /* 0x00016180ff0f77ac */ /* 0x000e620008000800 */
[----:B--2---:R-:W-:Y:S01]  /*5320*/  UISETP.NE.U32.AND UP0, UPT, UR4, URZ, UPT ;  /* 0x000000ff0400728c */ /* 0x004fe2000bf05070 */
[----:B------:R-:W2:Y:S01]  /*5330*/  LDCU UR41, c[0x0][0xb20] ;  /* 0x00016400ff2977ac */ /* 0x000ea20008000800 */
[----:B------:R-:W2:Y:S01]  /*5340*/  LDCU UR4, c[0x0][0xb30] ;  /* 0x00016600ff0477ac */ /* 0x000ea20008000800 */
[----:B------:R-:W-:Y:S01]  /*5350*/  UMOV UR21, 0x400 ;  /* 0x0000040000157882 */ /* 0x000fe20000000000 */
[----:B----4-:R-:W-:-:S02]  /*5360*/  UIMAD.WIDE.U32 UR6, UR31, UR32, URZ ;  /* 0x000000201f0672a5 */ /* 0x010fc4000f8e00ff */
[----:B-1----:R-:W-:Y:S02]  /*5370*/  UIMAD.WIDE.U32 UR8, UR30, UR35, URZ ;  /* 0x000000231e0872a5 */ /* 0x002fe4000f8e00ff */
[----:B------:R-:W-:Y:S02]  /*5380*/  ULEA UR21, UR45, UR21, 0x18 ;  /* 0x000000152d157291 */ /* 0x000fe4000f8ec0ff */
[----:B------:R-:W-:Y:S02]  /*5390*/  UISETP.NE.U32.AND UP6, UPT, UR28, URZ, UPT ;  /* 0x000000ff1c00728c */ /* 0x000fe4000bfc5070 */
[----:B------:R-:W-:Y:S02]  /*53a0*/  UIADD3 UR38, UPT, UPT, UR21, 0x228, URZ ;  /* 0x0000022815267890 */ /* 0x000fe4000fffe0ff */
[----:B------:R-:W-:Y:S02]  /*53b0*/  UISETP.NE.AND.EX UP5, UPT, UR5, URZ, UPT, UP0 ;  /* 0x000000ff0500728c */ /* 0x000fe4000bfa5300 */
[----:B------:R-:W-:Y:S01]  /*53c0*/  UISETP.NE.AND UP0, UPT, UR42, 0x1, UPT ;  /* 0x000000012a00788c */ /* 0x000fe2000bf05270 */
[----:B------:R-:W-:Y:S01]  /*53d0*/  UMOV UR6, UR7 ;  /* 0x0000000700067c82 */ /* 0x000fe20008000000 */
[----:B------:R-:W-:Y:S01]  /*53e0*/  UMOV UR39, UR9 ;  /* 0x0000000900277c82 */ /* 0x000fe20008000000 */
[----:B------:R-:W-:-:S02]  /*53f0*/  USEL UR37, URZ, 0x1, UP4 ;  /* 0x00000001ff257887 */ /* 0x000fc4000a000000 */
[----:B------:R-:W-:Y:S02]  /*5400*/  UISETP.NE.AND UP0, UPT, UR15, 0x1, UPT ;  /* 0x000000010f00788c */ /* 0x000fe4000bf05270 */
[----:B------:R-:W-:Y:S02]  /*5410*/  UPLOP3.LUT UP4, UPT, UPT, UPT, UPT, 0x40, 0x4 ;  /* 0x000000000004789c */ /* 0x000fe40003f8e870 */
[----:B------:R-:W-:Y:S01]  /*5420*/  UISETP.GE.AND UP2, UPT, UR42, 0x1, UPT ;  /* 0x000000012a00788c */ /* 0x000fe2000bf46270 */
[----:B------:R-:W1:Y:S01]  /*5430*/  LDCU.64 UR22, c[0x0][0xb28] ;  /* 0x00016500ff1677ac */ /* 0x000e620008000a00 */
[----:B------:R-:W-:Y:S02]  /*5440*/  UISETP.NE.AND.EX UP6, UPT, UR29, URZ, UPT, UP6 ;  /* 0x000000ff1d00728c */ /* 0x000fe4000bfc5360 */
[----:B------:R-:W-:Y:S02]  /*5450*/  UIADD3 UR17, UPT, UPT, UR21, 0x220, URZ ;  /* 0x0000022015117890 */ /* 0x000fe4000fffe0ff */
[----:B------:R-:W-:-:S02]  /*5460*/  UPRMT UR38, UR45, 0x654, UR38 ;  /* 0x000006542d267896 */ /* 0x000fc40008000026 */
[----:B------:R-:W-:Y:S02]  /*5470*/  USHF.R.U32.HI UR40, URZ, UR33, UR6 ;  /* 0x00000021ff287299 */ /* 0x000fe40008011606 */
[----:B--2---:R-:W-:Y:S02]  /*5480*/  USHF.R.U32.HI UR39, URZ, UR41, UR39 ;  /* 0x00000029ff277299 */ /* 0x004fe40008011627 */
[----:B------:R-:W-:Y:S02]  /*5490*/  UISETP.NE.AND UP0, UPT, UR34, 0x1, UPT ;  /* 0x000000012200788c */ /* 0x000fe4000bf05270 */
[----:B---3--:R-:W-:-:S11]  /*54a0*/  UISETP.NE.AND UP3, UPT, UR4, 0x1, UPT ;  /* 0x000000010400788c */ /* 0x008fd6000bf65270 */
.L_x_114:
[C---:B------:R-:W-:Y:S02]  /*54b0*/  LEA R8, R10.reuse, UR21, 0x3 ;  /* 0x000000150a087c11 */ /* 0x040fe4000f8e18ff */
[----:B------:R-:W-:Y:S02]  /*54c0*/  SHF.L.U32 R0, R9, 0x1f, RZ ;  /* 0x0000001f09007819 */ /* 0x000fe400000006ff */
[----:B------:R-:W-:Y:S02]  /*54d0*/  LEA R4, R10, UR21, 0x4 ;  /* 0x000000150a047c11 */ /* 0x000fe4000f8e20ff */
[----:B--2---:R-:W2:Y:S02]  /*54e0*/  SYNCS.PHASECHK.TRANS64.TRYWAIT P0, [R8+URZ+0x250], R0 ;  /* 0x00025000080075a7 */ /* 0x004ea400080011ff */
[----:B--2---:R-:W-:Y:S05]  /*54f0*/  @!P0 BRA `(.L_x_106) ;  /* 0x0000004800a48947 */ /* 0x004fea0003800000 */
.L_x_230:
[----:B------:R-:W3:Y:S01]  /*5500*/  LDS.128 R4, [R4+0x2e0] ;  /* 0x0002e00004047984 */ /* 0x000ee20000000c00 */
[----:B------:R-:W-:Y:S01]  /*5510*/  UISETP.GE.AND UP0, UPT, UR42, 0x1, UPT ;  /* 0x000000012a00788c */ /* 0x000fe2000bf06270 */
[----:B------:R-:W-:Y:S01]  /*5520*/  @!PT LDS RZ, [RZ] ;  /* 0x00000000fffff984 */ /* 0x000fe20000000800 */
[----:B------:R-:W-:Y:S01]  /*5530*/  @!PT LDS RZ, [RZ] ;  /* 0x00000000fffff984 */ /* 0x000fe20000000800 */
[----:B------:R-:W-:Y:S01]  /*5540*/  @!PT LDS RZ, [RZ] ;  /* 0x00000000fffff984 */ /* 0x000fe20000000800 */
[----:B------:R-:W-:Y:S01]  /*5550*/  @!PT LDS RZ, [RZ] ;  /* 0x00000000fffff984 */ /* 0x000fe20000000800 */
[----:B------:R4:W-:Y:S06]  /*5560*/  MEMBAR.ALL.CTA ;  /* 0x0000000000007992 */ /* 0x0009ec0000008000 */
[----:B----4-:R-:W4:Y:S01]  /*5570*/  FENCE.VIEW.ASYNC.S ;  /* 0x00000000000073c6 */ /* 0x010f220000000000 */
[----:B---3--:R-:W-:Y:S11]  /*5580*/  LOP3.LUT P0, RZ, R6, 0x1, RZ, 0xc0, !PT ;  /* 0x0000000106ff7812 */ /* 0x008ff6000780c0ff */
[----:B------:R-:W-:Y:S02]  /*5590*/  @!UPT UIADD3 URZ, UPT, UPT, URZ, URZ, URZ ;  /* 0x000000fffffff290 */ /* 0x000fe4000fffe0ff */
[----:B----4-:R-:W-:Y:S01]  /*55a0*/  VOTEU.ANY UP2, P0 ;  /* 0x0000000000ff7886 */ /* 0x010fe20000040100 */
[----:B------:R-:W-:Y:S11]  /*55b0*/  PLOP3.LUT P0, PT, PT, PT, UP2, 0x80, 0x8 ;  /* 0x000000000008781c */ /* 0x000ff60003f0f028 */
[----:B------:R-:W-:Y:S02]  /*55c0*/  @!UPT UIADD3 URZ, UPT, UPT, URZ, URZ, URZ ;  /* 0x000000fffffff290 */ /* 0x000fe4000fffe0ff */
[----:B--2---:R-:W-:Y:S02]  /*55d0*/  @P0 SHF.R.U32.HI R0, RZ, 0x10, R5 ;  /* 0x00000010ff000819 */ /* 0x004fe40000011605 */
[----:B------:R-:W-:Y:S02]  /*55e0*/  @P0 MOV R2, R4 ;  /* 0x0000000400020202 */ /* 0x000fe40000000f00 */
[----:B------:R-:W-:Y:S01]  /*55f0*/  @P0 R2UR UR4, R0 ;  /* 0x00000000000402ca */ /* 0x000fe200000e0000 */
[----:B------:R-:W-:Y:S01]  /*5600*/  VIADD R0, R8, 0x260 ;  /* 0x0000026008007836 */ /* 0x000fe20000000000 */
[----:B------:R-:W-:Y:S02]  /*5610*/  @P0 LOP3.LUT R4, R5, 0xffff, RZ, 0xc0, !PT ;  /* 0x0000ffff05040812 */ /* 0x000fe400078ec0ff */
[----:B------:R-:W-:Y:S02]  /*5620*/  @P0 R2UR UR6, R2 ;  /* 0x00000000020602ca */ /* 0x000fe400000e0000 */
[----:B------:R-:W-:Y:S02]  /*5630*/  PRMT R0, RZ, 0x654, R0 ;  /* 0x00000654ff007816 */ /* 0x000fe40000000000 */
[----:B------:R-:W-:Y:S02]  /*5640*/  @P0 R2UR UR5, R4 ;  /* 0x00000000040502ca */ /* 0x000fe400000e0000 */
[----:B------:R2:W-:Y:S03]  /*5650*/  SYNCS.ARRIVE.TRANS64.RED.A1T0 RZ, [R0+URZ], RZ ;  /* 0x000000ff00ff79a7 */ /* 0x0005e600081004ff */
[----:B------:R-:W-:Y:S04]  /*5660*/  @UP2 UMOV UR27, UR4 ;  /* 0x00000004001b2c82 */ /* 0x000fe80008000000 */
[----:B------:R-:W-:Y:S04]  /*5670*/  @UP2 UMOV UR14, UR6 ;  /* 0x00000006000e2c82 */ /* 0x000fe80008000000 */
[----:B------:R-:W-:Y:S01]  /*5680*/  @UP2 UMOV UR13, UR5 ;  /* 0x00000005000d2c82 */ /* 0x000fe20008000000 */
[----:B------:R-:W-:Y:S05]  /*5690*/  BRA.U !UP0, `(.L_x_107) ;  /* 0x0000000108c07547 */ /* 0x000fea000b800000 */
[----:B------:R-:W-:Y:S02]  /*56a0*/  UIMAD.WIDE.U32 UR8, UR13, UR35, URZ ;  /* 0x000000230d0872a5 */ /* 0x000fe4000f8e00ff */
[----:B------:R-:W-:Y:S02]  /*56b0*/  UP2UR UR12, UPR, URZ, 0x4 ;  /* 0x00000004ff0c7883 */ /* 0x000fe40008000000 */
[----:B------:R-:W-:Y:S02]  /*56c0*/  UISETP.NE.AND UP2, UPT, UR34, 0x1, UPT ;  /* 0x000000012200788c */ /* 0x000fe4000bf45270 */
[----:B------:R-:W-:Y:S02]  /*56d0*/  UIMAD.WIDE.U32 UR10, UR14, UR32, URZ ;  /* 0x000000200e0a72a5 */ /* 0x000fe4000f8e00ff */
[----:B------:R-:W-:Y:S02]  /*56e0*/  USEL UR4, UR30, UR39, !UP2 ;  /* 0x000000271e047287 */ /* 0x000fe4000d000000 */
[----:B------:R-:W-:Y:S02]  /*56f0*/  UISETP.NE.AND UP0, UPT, UR15, 0x1, UPT ;  /* 0x000000010f00788c */ /* 0x000fe4000bf05270 */
[----:B------:R-:W-:Y:S02]  /*5700*/  UP2UR UR16, UPR, URZ, 0x2 ;  /* 0x00000002ff107883 */ /* 0x000fe40008000000 */
[----:B------:R-:W-:Y:S02]  /*5710*/  UISETP.NE.AND UP1, UPT, UR42, 0x1, UPT ;  /* 0x000000012a00788c */ /* 0x000fe4000bf25270 */
[----:B-1----:R-:W-:Y:S02]  /*5720*/  UIMAD.WIDE.U32 UR18, UR4, UR22, URZ ;  /* 0x00000016041272a5 */ /* 0x002fe4000f8e00ff */
[----:B------:R-:W-:Y:S01]  /*5730*/  USEL UR7, UR31, UR40, !UP0 ;  /* 0x000000281f077287 */ /* 0x000fe2000c000000 */
[----:B------:R-:W-:Y:S02]  /*5740*/  UMOV UR5, UR9 ;  /* 0x0000000900057c82 */ /* 0x000fe40008000000 */
[----:B------:R-:W-:Y:S02]  /*5750*/  USHF.R.U32.HI UR6, URZ, UR41, UR5 ;  /* 0x00000029ff067299 */ /* 0x000fe40008011605 */
[----:B------:R-:W-:Y:S02]  /*5760*/  UIMAD.WIDE.U32 UR24, UR7, UR22, URZ ;  /* 0x00000016071872a5 */ /* 0x000fe4000f8e00ff */
[----:B------:R-:W-:Y:S02]  /*5770*/  USEL UR6, UR13, UR6, !UP2 ;  /* 0x000000060d067287 */ /* 0x000fe4000d000000 */
[----:B------:R-:W-:Y:S01]  /*5780*/  UISETP.NE.AND UP2, UPT, UR12, URZ, UPT ;  /* 0x000000ff0c00728c */ /* 0x000fe2000bf45270 */
[----:B------:R-:W-:Y:S01]  /*5790*/  UMOV UR5, UR11 ;  /* 0x0000000b00057c82 */ /* 0x000fe20008000000 */
[----:B------:R-:W-:Y:S02]  /*57a0*/  UIMAD.WIDE.U32 UR10, UR6, UR22, URZ ;  /* 0x00000016060a72a5 */ /* 0x000fe4000f8e00ff */
[----:B------:R-:W-:Y:S03]  /*57b0*/  USHF.R.U32.HI UR8, URZ, UR33, UR5 ;  /* 0x00000021ff087299 */ /* 0x000fe60008011605 */
[----:B------:R-:W-:Y:S02]  /*57c0*/  UMOV UR5, UR19 ;  /* 0x0000001300057c82 */ /* 0x000fe40008000000 */
[----:B------:R-:W-:Y:S03]  /*57d0*/  @UP1 USHF.R.U32.HI UR4, URZ, UR23, UR5 ;  /* 0x00000017ff041299 */ /* 0x000fe60008011605 */
[----:B------:R-:W-:Y:S01]  /*57e0*/  UMOV UR5, UR25 ;  /* 0x0000001900057c82 */ /* 0x000fe20008000000 */
[----:B------:R-:W-:Y:S02]  /*57f0*/  UIMAD UR4, UR42, UR4, URZ ;  /* 0x000000042a0472a4 */ /* 0x000fe4000f8e02ff */
[----:B------:R-:W-:Y:S02]  /*5800*/  @UP1 USHF.R.U32.HI UR7, URZ, UR23, UR5 ;  /* 0x00000017ff071299 */ /* 0x000fe40008011605 */
[----:B------:R-:W-:Y:S02]  /*5810*/  USEL UR5, UR14, UR8, !UP0 ;  /* 0x000000080e057287 */ /* 0x000fe4000c000000 */
[----:B------:R-:W-:Y:S02]  /*5820*/  UIMAD UR8, UR42, UR7, URZ ;  /* 0x000000072a0872a4 */ /* 0x000fe4000f8e02ff */
[----:B------:R-:W-:Y:S03]  /*5830*/  UISETP.GE.AND UP0, UPT, UR6, UR4, UPT ;  /* 0x000000040600728c */ /* 0x000fe6000bf06270 */
[----:B------:R-:W-:Y:S01]  /*5840*/  UMOV UR4, UR11 ;  /* 0x0000000b00047c82 */ /* 0x000fe20008000000 */
[----:B------:R-:W-:Y:S02]  /*5850*/  UISETP.GE.OR UP0, UPT, UR5, UR8, UP0 ;  /* 0x000000080500728c */ /* 0x000fe40008706670 */
[----:B------:R-:W-:Y:S02]  /*5860*/  USHF.R.U32.HI UR4, URZ, UR23, UR4 ;  /* 0x00000017ff047299 */ /* 0x000fe40008011604 */
[----:B------:R-:W-:Y:S02]  /*5870*/  UIMAD.WIDE.U32 UR8, UR5, UR22, URZ ;  /* 0x00000016050872a5 */ /* 0x000fe4000f8e00ff */
[----:B------:R-:W-:Y:S04]  /*5880*/  USEL UR10, UR6, UR4, !UP1 ;  /* 0x00000004060a7287 */ /* 0x000fe8000c800000 */
[----:B------:R-:W-:Y:S01]  /*5890*/  UIADD3 UR11, UPT, UPT, -UR10, URZ, URZ ;  /* 0x000000ff0a0b7290 */ /* 0x000fe2000fffe1ff */
[----:B------:R-:W-:Y:S02]  /*58a0*/  @!UP0 UMOV UR4, UR9 ;  /* 0x0000000900048c82 */ /* 0x000fe40008000000 */
[----:B------:R-:W-:Y:S02]  /*58b0*/  @!UP0 USHF.R.U32.HI UR4, URZ, UR23, UR4 ;  /* 0x00000017ff048299 */ /* 0x000fe40008011604 */
[----:B------:R-:W-:Y:S02]  /*58c0*/  UIMAD UR8, UR42, UR11, UR6 ;  /* 0x0000000b2a0872a4 */ /* 0x000fe4000f8e0206 */
[----:B------:R-:W-:Y:S02]  /*58d0*/  @!UP0 USEL UR4, UR5, UR4, !UP1 ;  /* 0x0000000405048287 */ /* 0x000fe4000c800000 */
[----:B------:R-:W-:Y:S02]  /*58e0*/  UISETP.NE.AND UP1, UPT, UR16, URZ, UPT ;  /* 0x000000ff1000728c */ /* 0x000fe4000bf25270 */
[----:B------:R-:W-:Y:S02]  /*58f0*/  @!UP0 UIMAD UR8, UR7, UR8, UR4 ;  /* 0x00000008070882a4 */ /* 0x000fe4000f8e0204 */
[----:B------:R-:W-:Y:S02]  /*5900*/  @!UP0 UIADD3 UR9, UPT, UPT, UR10, -UR4, URZ ;  /* 0x800000040a098290 */ /* 0x000fe4000fffe0ff */
[----:B------:R-:W-:Y:S02]  /*5910*/  UIADD3 UR4, UPT, UPT, -UR5, URZ, URZ ;  /* 0x000000ff05047290 */ /* 0x000fe4000fffe1ff */
[----:B------:R-:W-:Y:S02]  /*5920*/  UIADD3 UR7, UPT, UPT, -UR6, URZ, URZ ;  /* 0x000000ff06077290 */ /* 0x000fe4000fffe1ff */
[----:B------:R-:W-:Y:S02]  /*5930*/  @!UP0 UIMAD UR6, UR9, UR42, UR5 ;  /* 0x0000002a090682a4 */ /* 0x000fe4000f8e0205 */
[----:B------:R-:W-:Y:S02]  /*5940*/  UIMAD UR14, UR15, UR4, UR14 ;  /* 0x000000040f0e72a4 */ /* 0x000fe4000f8e020e */
[----:B------:R-:W-:Y:S01]  /*5950*/  UIMAD UR13, UR34, UR7, UR13 ;  /* 0x00000007220d72a4 */ /* 0x000fe2000f8e020d */
[----:B------:R-:W-:Y:S02]  /*5960*/  @!UP0 UMOV UR5, UR8 ;  /* 0x0000000800058c82 */ /* 0x000fe40008000000 */
[----:B------:R-:W-:Y:S02]  /*5970*/  UIMAD UR14, UR5, UR15, UR14 ;  /* 0x0000000f050e72a4 */ /* 0x000fe4000f8e020e */
[----:B------:R-:W-:Y:S11]  /*5980*/  UIMAD UR13, UR6, UR34, UR13 ;  /* 0x00000022060d72a4 */ /* 0x000ff6000f8e020d */
[----:B------:R-:W-:Y:S01]  /*5990*/  @!UPT UIADD3 URZ, UPT, UPT, URZ, URZ, URZ ;  /* 0x000000fffffff290 */ /* 0x000fe2000fffe0ff */
.L_x_107:
[----:B------:R-:W3:Y:S01]  /*59a0*/  @!UP3 LDCU.128 UR8, c[0x0][0xb10] ;  /* 0x00016200ff08b7ac */ /* 0x000ee20008000c00 */
[----:B------:R-:W-:Y:S02]  /*59b0*/  ISETP.NE.U32.AND P0, PT, RZ, UR28, PT ;  /* 0x0000001cff007c0c */ /* 0x000fe4000bf05070 */
[----:B------:R-:W-:Y:S02]  /*59c0*/  SHF.L.U32 R4, R11, 0x1f, RZ ;  /* 0x0000001f0b047819 */ /* 0x000fe400000006ff */
[----:B------:R-:W-:Y:S01]  /*59d0*/  ISETP.NE.AND.EX P0, PT, RZ, UR29, PT, P0 ;  /* 0x0000001dff007c0c */ /* 0x000fe2000bf05300 */
[----:B------:R-:W4:Y:S01]  /*59e0*/  @!UP3 LDCU UR5, c[0x0][0xb0c] ;  /* 0x00016180ff05b7ac */ /* 0x000f220008000800 */
[----:B------:R-:W-:Y:S02]  /*59f0*/  USHF.L.U32 UR19, UR20, 0x6, URZ ;  /* 0x0000000614137899 */ /* 0x000fe400080006ff */
[----:B------:R-:W-:Y:S02]  /*5a00*/  USHF.L.U32 UR18, UR26, 0x7, URZ ;  /* 0x000000071a127899 */ /* 0x000fe400080006ff */
[----:B---3--:R-:W-:Y:S07]  /*5a10*/  UIMAD.WIDE.U32 UR6, UR14, UR8, URZ ;  /* 0x000000080e0672a5 */ /* 0x008fee000f8e00ff */
[----:B------:R-:W-:Y:S01]  /*5a20*/  @!UP3 UMOV UR4, UR7 ;  /* 0x000000070004bc82 */ /* 0x000fe20008000000 */
[----:B----4-:R-:W-:Y:S02]  /*5a30*/  @!UP3 UISETP.NE.AND UP0, UPT, UR5, 0x1, UPT ;  /* 0x000000010500b88c */ /* 0x010fe4000bf05270 */
[----:B------:R-:W-:Y:S02]  /*5a40*/  @!UP3 USHF.R.U32.HI UR4, URZ, UR9, UR4 ;  /* 0x00000009ff04b299 */ /* 0x000fe40008011604 */
[----:B------:R-:W-:Y:S02]  /*5a50*/  UIMAD.WIDE.U32 UR6, UR13, UR11, URZ ;  /* 0x0000000b0d0672a5 */ /* 0x000fe4000f8e00ff */
[----:B------:R-:W-:Y:S02]  /*5a60*/  @!UP3 USEL UR8, UR14, UR4, !UP0 ;  /* 0x000000040e08b287 */ /* 0x000fe4000c000000 */
[----:B------:R-:W-:Y:S03]  /*5a70*/  @!UP3 UISETP.NE.AND UP0, UPT, UR10, 0x1, UPT ;  /* 0x000000010a00b88c */ /* 0x000fe6000bf05270 */
[----:B------:R-:W-:Y:S02]  /*5a80*/  @!UP3 UMOV UR6, UR7 ;  /* 0x000000070006bc82 */ /* 0x000fe40008000000 */
[----:B------:R-:W3:Y:S02]  /*5a90*/  @!UP3 LDCU UR4, c[0x0][0xb20] ;  /* 0x00016400ff04b7ac */ /* 0x000ee40008000800 */
[----:B---3--:R-:W-:Y:S04]  /*5aa0*/  @!UP3 USHF.R.U32.HI UR6, URZ, UR4, UR6 ;  /* 0x00000004ff06b299 */ /* 0x008fe80008011606 */
[----:B------:R-:W-:Y:S04]  /*5ab0*/  @!UP3 USEL UR6, UR13, UR6, !UP0 ;  /* 0x000000060d06b287 */ /* 0x000fe8000c000000 */
[----:B------:R-:W-:Y:S02]  /*5ac0*/  @!UP3 UIADD3 UR4, UPT, UPT, -UR8, UR6, URZ ;  /* 0x000000060804b290 */ /* 0x000fe4000fffe1ff */
[----:B------:R-:W-:Y:S02]  /*5ad0*/  @!UP3 UIADD3 UR6, UPT, UPT, UR8, -UR6, URZ ;  /* 0x800000060806b290 */ /* 0x000fe4000fffe0ff */
[----:B------:R-:W-:Y:S02]  /*5ae0*/  @!UP3 UIMAD UR14, UR4, UR5, UR14 ;  /* 0x00000005040eb2a4 */ /* 0x000fe4000f8e020e */
[----:B------:R-:W-:Y:S01]  /*5af0*/  @!UP3 UIMAD UR13, UR6, UR10, UR13 ;  /* 0x0000000a060db2a4 */ /* 0x000fe2000f8e020d */
[----:B------:R-:W-:Y:S11]  /*5b00*/  BRA.U UP4, `(.L_x_108) ;  /* 0x0000000104107547 */ /* 0x000ff6000b800000 */
[----:B------:R-:W-:Y:S04]  /*5b10*/  MOV R2, UR37 ;  /* 0x0000002500027c02 */ /* 0x000fe80008000f00 */
[----:B------:R-:W-:Y:S04]  /*5b20*/  SHF.L.U32 R2, R2, 0x1f, RZ ;  /* 0x0000001f02027819 */ /* 0x000fe800000006ff */
[----:B------:R-:W3:Y:S02]  /*5b30*/  SYNCS.PHASECHK.TRANS64.TRYWAIT P1, [UR21+0x248], R2 ;  /* 0x00024802ff0075a7 */ /* 0x000ee40008021115 */
[----:B---3--:R-:W-:Y:S05]  /*5b40*/  @!P1 BRA `(.L_x_109) ;  /* 0x0000004400249947 */ /* 0x008fea0003800000 */
.L_x_108:
[----:B------:R-:W-:Y:S05]  /*5b50*/  BRA.U !UP6, `(.L_x_110) ;  /* 0x000000010e387547 */ /* 0x000fea000b800000 */
[----:B------:R-:W-:Y:S01]  /*5b60*/  UPLOP3.LUT UP1, UPT, UPT, UPT, UP5, 0x80, 0x8 ;  /* 0x000000000008789c */ /* 0x000fe20003f2f050 */
[----:B--2---:R-:W-:Y:S01]  /*5b70*/  HFMA2 R0, -RZ, RZ, 0, 5.9604644775390625e-08 ;  /* 0x00000001ff007431 */ /* 0x004fe200000001ff */
[----:B------:R-:W2:Y:S01]  /*5b80*/  LDCU.64 UR8, c[0x0][0x358] ;  /* 0x00006b00ff0877ac */ /* 0x000ea20008000a00 */
[----:B------:R-:W-:Y:S03]  /*5b90*/  IMAD.MOV.U32 R74, RZ, RZ, 0x1 ;  /* 0x00000001ff4a7424 */ /* 0x000fe600078e00ff */
[----:B------:R-:W-:Y:S05]  /*5ba0*/  PLOP3.LUT P1, PT, PT, PT, UP1, 0x80, 0x8 ;  /* 0x000000000008781c */ /* 0x000fea0003f2f018 */
[----:B------:R-:W3:Y:S01]  /*5bb0*/  @UP1 LDCU.64 UR4, c[0x0][0x888] ;  /* 0x00011100ff0417ac */ /* 0x000ee20008000a00 */
[----:B------:R-:W-:Y:S07]  /*5bc0*/  @UP1 UIMAD UR6, UR36, UR28, URZ ;  /* 0x0000001c240612a4 */ /* 0x000fee000f8e02ff */
[----:B------:R-:W-:Y:S01]  /*5bd0*/  @!P1 PRMT R74, R0, 0x7610, R74 ;  /* 0x00007610004a9816 */ /* 0x000fe2000000004a */
[----:B---3--:R-:W-:Y:S06]  /*5be0*/  @UP1 UIMAD.WIDE UR4, UR6, 0x4, UR4 ;  /* 0x00000004060418a5 */ /* 0x008fec000f8e0204 */
[----:B-----5:R-:W-:Y:S01]  /*5bf0*/  IMAD.U32 R40, RZ, RZ, UR4 ;  /* 0x00000004ff287e24 */ /* 0x020fe2000f8e00ff */
[----:B------:R-:W-:Y:S04]  /*5c00*/  MOV R41, UR5 ;  /* 0x0000000500297c02 */ /* 0x000fe80008000f00 */
[----:B------:R-:W3:Y:S01]  /*5c10*/  @!UP1 LDCU UR4, c[0x0][0x880] ;  /* 0x00011000ff0497ac */ /* 0x000ee20008000800 */
[----:B--2---:R4:W5:Y:S02]  /*5c20*/  @P1 LDG.E R40, desc[UR8][R40.64] ;  /* 0x0000000828281981 */ /* 0x004964000c1e1900 */
[----:B---34-:R-:W-:Y:S07]  /*5c30*/  @!P1 IMAD.U32 R40, RZ, RZ, UR4 ;  /* 0x00000004ff289e24 */ /* 0x018fee000f8e00ff */
.L_x_110:
[----:B-----5:R-:W-:Y:S01]  /*5c40*/  @!P0 ISETP.EQ.AND P2, PT, R40, RZ, PT ;  /* 0x000000ff2800820c */ /* 0x020fe20003f42270 */
[----:B------:R-:W-:Y:S01]  /*5c50*/  @!UPT UIADD3 URZ, UPT, UPT, URZ, URZ, URZ ;  /* 0x000000fffffff290 */ /* 0x000fe2000fffe0ff */
[----:B------:R-:W-:Y:S11]  /*5c60*/  @!P0 BRA `(.L_x_111) ;  /* 0x0000000000148947 */ /* 0x000ff60003800000 */
[----:B------:R-:W-:Y:S02]  /*5c70*/  LOP3.LUT P0, RZ, R74, 0xff, RZ, 0xc0, !PT ;  /* 0x000000ff4aff7812 */ /* 0x000fe4000780c0ff */
[----:B------:R-:W-:Y:S04]  /*5c80*/  PLOP3.LUT P2, PT, PT, PT, UP1, 0x80, 0x8 ;  /* 0x000000000008781c */ /* 0x000fe80003f4f018 */
[----:B------:R-:W-:Y:S07]  /*5c90*/  PLOP3.LUT P2, PT, P2, PT, PT, 0x8, 0x80 ;  /* 0x000000000080781c */ /* 0x000fee000174e170 */
[----:B------:R-:W-:Y:S11]  /*5ca0*/  @P0 ISETP.EQ.AND P2, PT, R40, RZ, PT ;  /* 0x000000ff2800020c */ /* 0x000ff60003f42270 */
[----:B------:R-:W-:Y:S02]  /*5cb0*/  @!UPT UIADD3 URZ, UPT, UPT, URZ, URZ, URZ ;  /* 0x000000fffffff290 */ /* 0x000fe4000fffe0ff */
.L_x_111:
[----:B------:R-:W3:Y:S01]  /*5cc0*/  SYNCS.PHASECHK.TRANS64.TRYWAIT P0, [UR21+0x230], R4 ;  /* 0x00023004ff0075a7 */ /* 0x000ee20008001115 */
[----:B------:R-:W-:Y:S04]  /*5cd0*/  ELECT P1, URZ, PT ;  /* 0x0000000000ff782f */ /* 0x000fe80003820000 */
[----:B------:R-:W-:Y:S01]  /*5ce0*/  PLOP3.LUT P1, PT, P2, P1, PT, 0xf2, 0x2f ;  /* 0x00000000002f781c */ /* 0x000fe20001723e72 */
[----:B------:R-:W-:Y:S01]  /*5cf0*/  @!UPT UIADD3 URZ, UPT, UPT, URZ, URZ, URZ ;  /* 0x000000fffffff290 */ /* 0x000fe2000fffe0ff */
[----:B---3--:R-:W-:Y:S11]  /*5d00*/  @!P0 BRA `(.L_x_112) ;  /* 0x0000004000cc8947 */ /* 0x008ff60003800000 */
.L_x_233:
[----:B--2---:R-:W-:Y:S01]  /*5d10*/  @!P1 IADD3 R2, P0, PT, R12, 0x580, RZ ;  /* 0x000005800c029810 */ /* 0x004fe20007f1e0ff */
[----:B------:R-:W-:Y:S01]  /*5d20*/  VOTEU.ALL UP0, P1 ;  /* 0x0000000000ff7886 */ /* 0x000fe20000800000 */
[----:B------:R-:W-:Y:S01]  /*5d30*/  UMOV UR6, 0x0 ;  /* 0x0000000000067882 */ /* 0x000fe20000000000 */
[----:B------:R-:W-:Y:S01]  /*5d40*/  UMOV UR7, 0x10000000 ;  /* 0x1000000000077882 */ /* 0x000fe20000000000 */
[----:B------:R-:W-:Y:S01]  /*5d50*/  @!P1 R2UR UR5, R2 ;  /* 0x00000000020592ca */ /* 0x000fe200000e0000 */
[----:B------:R-:W-:Y:S01]  /*5d60*/  @!P1 IMAD.X R0, RZ, RZ, R13, P0 ;  /* 0x000000ffff009224 */ /* 0x000fe200000e060d */
[----:B------:R-:W-:Y:S01]  /*5d70*/  @!UP0 UIADD3 UR16, UPT, UPT, UR21, 0x400, URZ ;  /* 0x0000040015108890 */ /* 0x000fe2000fffe0ff */
[----:B------:R-:W-:Y:S01]  /*5d80*/  VIADD R10, R10, 0x1 ;  /* 0x000000010a0a7836 */ /* 0x000fe20000000000 */
[----:B------:R-:W-:Y:S01]  /*5d90*/  VOTEU.ALL UP0, P1 ;  /* 0x0000000000ff7886 */ /* 0x000fe20000800000 */
[----:B------:R-:W-:Y:S01]  /*5da0*/  UMOV UR20, UR36 ;  /* 0x0000002400147c82 */ /* 0x000fe20008000000 */
[----:B------:R-:W-:Y:S01]  /*5db0*/  @!P1 R2UR UR4, R0 ;  /* 0x00000000000492ca */ /* 0x000fe200000e0000 */
[----:B------:R-:W-:Y:S06]  /*5dc0*/  @!P1 IMAD.MOV.U32 R0, RZ, RZ, 0x1000 ;  /* 0x00001000ff009424 */ /* 0x000fec00078e00ff */
[----:B------:R-:W-:Y:S06]  /*5dd0*/  IMAD.U32 R6, RZ, RZ, UR5 ;  /* 0x00000005ff067e24 */ /* 0x000fec000f8e00ff */
[----:B------:R-:W-:Y:S01]  /*5de0*/  IMAD.U32 R7, RZ, RZ, UR4 ;  /* 0x00000004ff077e24 */ /* 0x000fe2000f8e00ff */
[----:B------:R-:W-:Y:S04]  /*5df0*/  @!P1 R2UR UR4, R6 ;  /* 0x00000000060492ca */ /* 0x000fe800000e0000 */
[----:B------:R-:W-:Y:S11]  /*5e00*/  @!P1 R2UR UR5, R7 ;  /* 0x00000000070592ca */ /* 0x000ff600000e0000 */
[----:B------:R-:W-:Y:S02]  /*5e10*/  @!UPT UIADD3 URZ, UPT, UPT, URZ, URZ, URZ ;  /* 0x000000fffffff290 */ /* 0x000fe4000fffe0ff */
[----:B------:R2:W-:Y:S01]  /*5e20*/  @!UP0 UTMALDG.3D [UR16], [UR4], desc[UR6] ;  /* 0x00000610040085b4 */ /* 0x0005e20008011000 */
[----:B------:R3:W-:Y:S01]  /*5e30*/  @!P1 SYNCS.ARRIVE.TRANS64.RED.A0TR RZ, [UR21+0x220], R0 ;  /* 0x00022000ffff99a7 */ /* 0x0007e20008300415 */
[----:B--2---:R-:W-:Y:S09]  /*5e40*/  UPRMT UR4, UR45, 0x654, UR17 ;  /* 0x000006542d047896 */ /* 0x004ff20008000011 */
[----:B------:R-:W-:Y:S01]  /*5e50*/  SYNCS.ARRIVE.TRANS64.RED.A1T0 RZ, [UR4], RZ ;  /* 0x000000ffffff79a7 */ /* 0x000fe20008100404 */
[----:B------:R-:W2:Y:S02]  /*5e60*/  SYNCS.PHASECHK.TRANS64.TRYWAIT P0, [UR21+0x238], R4 ;  /* 0x00023804ff0075a7 */ /* 0x000ea40008001115 */
[----:B--23--:R-:W-:Y:S05]  /*5e70*/  @!P0 BRA `(.L_x_113) ;  /* 0x0000004000888947 */ /* 0x00cfea0003800000 */
.L_x_235:
[----:B------:R-:W-:Y:S01]  /*5e80*/  @!P1 IADD3 R2, P0, PT, R12, 0x580, RZ ;  /* 0x000005800c029810 */ /* 0x000fe20007f1e0ff */
[----:B------:R-:W-:Y:S01]  /*5e90*/  VOTEU.ALL UP0, P1 ;  /* 0x0000000000ff7886 */ /* 0x000fe20000800000 */
[----:B------:R-:W-:Y:S01]  /*5ea0*/  UMOV UR6, 0x0 ;  /* 0x0000000000067882 */ /* 0x000fe20000000000 */
[----:B------:R-:W-:Y:S01]  /*5eb0*/  UMOV UR7, 0x10000000 ;  /* 0x1000000000077882 */ /* 0x000fe20000000000 */
[----:B------:R-:W-:Y:S01]  /*5ec0*/  @!P1 R2UR UR5, R2 ;  /* 0x00000000020592ca */ /* 0x000fe200000e0000 */
[----:B--2---:R-:W-:Y:S01]  /*5ed0*/  @!P1 IMAD.X R0, RZ, RZ, R13, P0 ;  /* 0x000000ffff009224 */ /* 0x004fe200000e060d */
[----:B------:R-:W-:Y:S01]  /*5ee0*/  @!UP0 UIADD3 UR10, UPT, UPT, UR18, 0x40, URZ ;  /* 0x00000040120a8890 */ /* 0x000fe2000fffe0ff */
[----:B------:R-:W-:Y:S01]  /*5ef0*/  R2UR UR16, R76 ;  /* 0x000000004c1072ca */ /* 0x000fe200000e0000 */
[----:B------:R-:W-:Y:S01]  /*5f00*/  @!UP0 UIADD3 UR8, UPT, UPT, UR21, 0x1400, URZ ;  /* 0x0000140015088890 */ /* 0x000fe2000fffe0ff */
[----:B------:R-:W-:Y:S01]  /*5f10*/  ISETP.NE.AND P0, PT, R10, 0x2, PT ;  /* 0x000000020a00780c */ /* 0x000fe20003f05270 */
[----:B------:R-:W-:Y:S01]  /*5f20*/  @!UP0 UIADD3 UR9, UPT, UPT, UR21, 0x228, URZ ;  /* 0x0000022815098890 */ /* 0x000fe2000fffe0ff */
[----:B------:R-:W-:Y:S01]  /*5f30*/  @!P1 R2UR UR4, R0 ;  /* 0x00000000000492ca */ /* 0x000fe200000e0000 */
[----:B------:R-:W-:Y:S01]  /*5f40*/  VOTEU.ALL UP0, P1 ;  /* 0x0000000000ff7886 */ /* 0x000fe20000800000 */
[----:B------:R-:W-:Y:S01]  /*5f50*/  UMOV UR11, UR19 ;  /* 0x00000013000b7c82 */ /* 0x000fe20008000000 */
[----:B------:R-:W-:Y:S01]  /*5f60*/  UMOV UR12, UR36 ;  /* 0x00000024000c7c82 */ /* 0x000fe20008000000 */
[----:B------:R-:W-:Y:S01]  /*5f70*/  SEL R0, RZ, 0x1, P0 ;  /* 0x00000001ff007807 */ /* 0x000fe20000000000 */
[----:B------:R-:W-:Y:S01]  /*5f80*/  UIADD3 UR20, UPT, UPT, UR14, UR63, URZ ;  /* 0x0000003f0e147290 */ /* 0x000fe2000fffe0ff */
[----:B------:R-:W-:Y:S01]  /*5f90*/  IMAD.U32 R4, RZ, RZ, UR5 ;  /* 0x00000005ff047e24 */ /* 0x000fe2000f8e00ff */
[----:B------:R-:W-:Y:S01]  /*5fa0*/  LOP3.LUT R11, R11, 0x1, RZ, 0x3c, !PT ;  /* 0x000000010b0b7812 */ /* 0x000fe200078e3cff */
[----:B------:R-:W-:Y:S01]  /*5fb0*/  UMOV UR36, UR27 ;  /* 0x0000001b00247c82 */ /* 0x000fe20008000000 */
[----:B------:R-:W-:Y:S01]  /*5fc0*/  LOP3.LUT R9, R9, R0, RZ, 0x3c, !PT ;  /* 0x0000000009097212 */ /* 0x000fe200078e3cff */
[----:B------:R-:W-:Y:S01]  /*5fd0*/  UIADD3 UR26, UPT, UPT, UR13, UR16, URZ ;  /* 0x000000100d1a7290 */ /* 0x000fe2000fffe0ff */
[----:B------:R-:W-:Y:S01]  /*5fe0*/  SEL R10, R10, RZ, P0 ;  /* 0x000000ff0a0a7207 */ /* 0x000fe20000000000 */
[----:B------:R-:W-:Y:S01]  /*5ff0*/  UPLOP3.LUT UP4, UPT, UPT, UPT, UPT, 0x80, 0x8 ;  /* 0x000000000008789c */ /* 0x000fe20003f8f070 */
[----:B------:R-:W-:Y:S01]  /*6000*/  IMAD.U32 R5, RZ, RZ, UR4 ;  /* 0x00000004ff057e24 */ /* 0x000fe2000f8e00ff */
[----:B------:R-:W-:Y:S04]  /*6010*/  @!P1 R2UR UR4, R4 ;  /* 0x00000000040492ca */ /* 0x000fe800000e0000 */
[----:B------:R-:W-:Y:S11]  /*6020*/  @!P1 R2UR UR5, R5 ;  /* 0x00000000050592ca */ /* 0x000ff600000e0000 */
[----:B------:R-:W-:Y:S02]  /*6030*/  @!UPT UIADD3 URZ, UPT, UPT, URZ, URZ, URZ ;  /* 0x000000fffffff290 */ /* 0x000fe4000fffe0ff */
[----:B------:R2:W-:Y:S01]  /*6040*/  @!UP0 UTMALDG.3D [UR8], [UR4], desc[UR6] ;  /* 0x00000608040085b4 */ /* 0x0005e20008011000 */
[----:B------:R2:W-:Y:S01]  /*6050*/  @!P1 SYNCS.ARRIVE.TRANS64.RED.A0TR RZ, [UR21+0x228], R3 ;  /* 0x00022803ffff99a7 */ /* 0x0005e20008300415 */
[----:B------:R-:W-:Y:S01]  /*6060*/  SYNCS.ARRIVE.TRANS64.RED.A1T0 RZ, [UR38], RZ ;  /* 0x000000ffffff79a7 */ /* 0x000fe20008100426 */
[----:B------:R-:W-:Y:S05]  /*6070*/  BRA.U UP2, `(.L_x_114) ;  /* 0xfffffff5020c7547 */ /* 0x000fea000b83ffff */
[----:B------:R-:W-:-:S04]  /*6080*/  SHF.L.U32 R2, R11, 0x1f, RZ ;  /* 0x0000001f0b027819 */ /* 0x000fc800000006ff */
[----:B------:R-:W3:Y:S02]  /*6090*/  SYNCS.PHASECHK.TRANS64.TRYWAIT P0, [UR21+0x230], R2 ;  /* 0x00023002ff0075a7 */ /* 0x000ee40008001115 */
[----:B---3--:R-:W-:Y:S05]  /*60a0*/  @!P0 BRA `(.L_x_115) ;  /* 0x0000004000148947 */ /* 0x008fea0003800000 */
.L_x_237:
[----:B---3--:R-:W-:-:S07]  /*60b0*/  MOV R0, UR21 ;  /* 0x0000001500007c02 */ /* 0x008fce0008000f00 */
.L_x_116:
[----:B---3--:R-:W-:-:S04]  /*60c0*/  SHF.L.U32 R2, R11, 0x1f, RZ ;  /* 0x0000001f0b027819 */ /* 0x008fc800000006ff */
[----:B------:R3:W4:Y:S03]  /*60d0*/  SYNCS.PHASECHK.TRANS64.TRYWAIT P0, [R0+URZ+0x238], R2 ;  /* 0x00023802000075a7 */ /* 0x00072600080011ff */
[----:B----4-:R-:W-:Y:S05]  /*60e0*/  @!P0 NANOSLEEP.SYNCS 0x989680 ;  /* 0x009896800000895d */ /* 0x010fea0003900000 */
[----:B------:R-:W4:Y:S02]  /*60f0*/  @!P0 SYNCS.PHASECHK.TRANS64 P0, [R0+URZ+0x238], R2 ;  /* 0x00023802000085a7 */ /* 0x000f2400080010ff */
[----:B-12-4-:R-:W-:Y:S05]  /*6100*/  @P0 EXIT ;  /* 0x000000000000094d */ /* 0x016fea0003800000 */
[----:B------:R-:W-:Y:S05]  /*6110*/  BRA `(.L_x_116) ;  /* 0xfffffffc00e87947 */ /* 0x000fea000383ffff */
.L_x_105:
[----:B------:R-:W-:-:S06]  /*6120*/  UISETP.GE.AND UP0, UPT, UR18, 0x4, UPT ;  /* 0x000000041200788c */ /* 0x000fcc000bf06270 */
[----:B------:R-:W-:-:S13]  /*6130*/  PLOP3.LUT P0, PT, PT, PT, UP0, 0x80, 0x8 ;  /* 0x000000000008781c */ /* 0x000fda0003f0f008 */
[----:B-1----:R-:W-:Y:S05]  /*6140*/  @!P0 EXIT ;  /* 0x000000000000894d */ /* 0x002fea0003800000 */
[----:B------:R-:W-:Y:S01]  /*6150*/  BAR.SYNC.DEFER_BLOCKING 0x6, 0xa0 ;  /* 0x0182800000007b1d */ /* 0x000fe20000010000 */
[C---:B------:R-:W-:Y:S01]  /*6160*/  IMAD.SHL.U32 R7, R84.reuse, 0x40, RZ ;  /* 0x0000004054077824 */ /* 0x040fe200078e00ff */
[C---:B------:R-:W-:Y:S01]  /*6170*/  LOP3.LUT R86, R84.reuse, 0x60, RZ, 0xc0, !PT ;  /* 0x0000006054567812 */ /* 0x040fe200078ec0ff */
[C---:B------:R-:W-:Y:S01]  /*6180*/  IMAD.SHL.U32 R4, R84.reuse, 0x20, RZ ;  /* 0x0000002054047824 */ /* 0x040fe200078e00ff */
[----:B------:R-:W-:Y:S01]  /*6190*/  CS2R R82, SRZ ;  /* 0x0000000000527805 */ /* 0x000fe2000001ff00 */
[C---:B------:R-:W-:Y:S01]  /*61a0*/  IMAD.SHL.U32 R5, R84.reuse, 0x8, RZ ;  /* 0x0000000854057824 */ /* 0x040fe200078e00ff */
[----:B------:R-:W-:Y:S02]  /*61b0*/  UMOV UR44, 0x400 ;  /* 0x00000400002c7882 */ /* 0x000fe40000000000 */
[----:B------:R-:W1:Y:S01]  /*61c0*/  LDC.64 R72, c[0x0][0x8b0] ;  /* 0x00022c00ff487b82 */ /* 0x000e620000000a00 */
[----:B------:R-:W-:Y:S01]  /*61d0*/  ULEA UR44, UR45, UR44, 0x18 ;  /* 0x0000002c2d2c7291 */ /* 0x000fe2000f8ec0ff */
[----:B------:R-:W-:Y:S01]  /*61e0*/  LOP3.LUT R6, R7, 0x180, RZ, 0xc0, !PT ;  /* 0x0000018007067812 */ /* 0x000fe200078ec0ff */
[----:B------:R-:W-:Y:S01]  /*61f0*/  IMAD.U32 R37, R84, 0x10000, RZ ;  /* 0x0001000054257824 */ /* 0x000fe200078e00ff */
[----:B------:R-:W-:Y:S01]  /*6200*/  LOP3.LUT R4, R4, 0xc00, RZ, 0xc0, !PT ;  /* 0x00000c0004047812 */ /* 0x000fe200078ec0ff */
[----:B------:R-:W-:Y:S01]  /*6210*/  UIADD3 UR4, UPT, UPT, UR44, 0x2400, URZ ;  /* 0x000024002c047890 */ /* 0x000fe2000fffe0ff */
[----:B------:R-:W-:Y:S01]  /*6220*/  LOP3.LUT R5, R6, 0x30, R5, 0xf8, !PT ;  /* 0x0000003006057812 */ /* 0x000fe200078ef805 */
[----:B------:R-:W-:Y:S01]  /*6230*/  IMAD.SHL.U32 R6, R84, 0x2, RZ ;  /* 0x0000000254067824 */ /* 0x000fe200078e00ff */
[----:B------:R-:W2:Y:S01]  /*6240*/  LDC.64 R70, c[0x0][0x8a8] ;  /* 0x00022a00ff467b82 */ /* 0x000ea20000000a00 */
[----:B------:R-:W-:Y:S01]  /*6250*/  LOP3.LUT R4, R4, 0x40, R7, 0xf8, !PT ;  /* 0x0000004004047812 */ /* 0x000fe200078ef807 */
[----:B------:R-:W-:Y:S01]  /*6260*/  IMAD.MOV.U32 R36, RZ, RZ, RZ ;  /* 0x000000ffff247224 */ /* 0x000fe200078e00ff */
[----:B------:R-:W-:Y:S01]  /*6270*/  LOP3.LUT R37, R37, 0x600000, RZ, 0xc0, !PT ;  /* 0x0060000025257812 */ /* 0x000fe200078ec0ff */
[----:B------:R-:W-:Y:S01]  /*6280*/  IMAD.MOV.U32 R78, RZ, RZ, RZ ;  /* 0x000000ffff4e7224 */ /* 0x000fe200078e00ff */
[----:B------:R-:W-:-:S02]  /*6290*/  LOP3.LUT R84, R84, 0x2, RZ, 0xc0, !PT ;  /* 0x0000000254547812 */ /* 0x000fc400078ec0ff */
[----:B------:R-:W-:Y:S02]  /*62a0*/  CS2R R80, SRZ ;  /* 0x0000000000507805 */ /* 0x000fe4000001ff00 */
[----:B------:R-:W-:Y:S01]  /*62b0*/  LOP3.LUT R5, R5, 0x20, R6, 0x78, !PT ;  /* 0x0000002005057812 */ /* 0x000fe200078e7806 */
[----:B------:R-:W-:Y:S01]  /*62c0*/  IMAD.U32 R85, RZ, RZ, UR4 ;  /* 0x00000004ff557e24 */ /* 0x000fe2000f8e00ff */
[----:B------:R-:W3:Y:S01]  /*62d0*/  LDS R0, [UR44+0x300] ;  /* 0x0003002cff007984 */ /* 0x000ee20008000800 */
[----:B------:R-:W-:Y:S01]  /*62e0*/  LOP3.LUT R4, R4, 0x200, R7, 0xf8, !PT ;  /* 0x0000020004047812 */ /* 0x000fe200078ef807 */
[----:B------:R-:W-:Y:S01]  /*62f0*/  IMAD.MOV R79, RZ, RZ, -R84 ;  /* 0x000000ffff4f7224 */ /* 0x000fe200078e0a54 */
[----:B------:R-:W4:Y:S02]  /*6300*/  LDCU UR58, c[0x0][0x370] ;  /* 0x00006e00ff3a77ac */ /* 0x000f240008000800 */
[----:B------:R-:W-:Y:S01]  /*6310*/  LOP3.LUT R69, R4, R5, RZ, 0xfc, !PT ;  /* 0x0000000504457212 */ /* 0x000fe200078efcff */
[----:B------:R-:W1:Y:S01]  /*6320*/  LDCU UR43, c[0x0][0xb0c] ;  /* 0x00016180ff2b77ac */ /* 0x000e620008000800 */
[----:B------:R-:W1:Y:S01]  /*6330*/  LDCU UR39, c[0x0][0xb30] ;  /* 0x00016600ff2777ac */ /* 0x000e620008000800 */
[----:B------:R-:W1:Y:S01]  /*6340*/  LDCU.64 UR56, c[0x0][0x888] ;  /* 0x00011100ff3877ac */ /* 0x000e620008000a00 */
[----:B------:R-:W1:Y:S01]  /*6350*/  LDCU.64 UR40, c[0x0][0xb28] ;  /* 0x00016500ff2877ac */ /* 0x000e620008000a00 */
[----:B------:R-:W1:Y:S01]  /*6360*/  LDCU.64 UR60, c[0x0][0x890] ;  /* 0x00011200ff3c77ac */ /* 0x000e620008000a00 */
[----:B------:R-:W1:Y:S01]  /*6370*/  LDCU.128 UR52, c[0x0][0xb10] ;  /* 0x00016200ff3477ac */ /* 0x000e620008000c00 */
[----:B------:R-:W1:Y:S01]  /*6380*/  LDCU UR47, c[0x0][0x374] ;  /* 0x00006e80ff2f77ac */ /* 0x000e620008000800 */
[----:B------:R-:W-:Y:S01]  /*6390*/  UIADD3 UR62, UPT, UPT, UR44, 0x400, URZ ;  /* 0x000004002c3e7890 */ /* 0x000fe2000fffe0ff */
[----:B-1234-:R-:W-:-:S11]  /*63a0*/  IMAD.IADD R37, R0, 0x1, R37 ;  /* 0x0000000100257824 */ /* 0x01efd600078e0225 */
.L_x_142:
[----:B------:R-:W-:Y:S02]  /*63b0*/  LEA R3, R78, UR44, 0x3 ;  /* 0x0000002c4e037c11 */ /* 0x000fe4000f8e18ff */
[----:B------:R-:W-:Y:S02]  /*63c0*/  SHF.L.U32 R0, R82, 0x1f, RZ ;  /* 0x0000001f52007819 */ /* 0x000fe400000006ff */
[----:B-1----:R-:W-:Y:S02]  /*63d0*/  LEA R4, R78, UR44, 0x4 ;  /* 0x0000002c4e047c11 */ /* 0x002fe4000f8e20ff */
[----:B------:R-:W1:Y:S02]  /*63e0*/  SYNCS.PHASECHK.TRANS64.TRYWAIT P0, [R3+URZ+0x250], R0 ;  /* 0x00025000030075a7 */ /* 0x000e6400080011ff */
[----:B-1----:R-:W-:Y:S05]  /*63f0*/  @!P0 BRA `(.L_x_117) ;  /* 0x0000003c00588947 */ /* 0x002fea0003800000 */
.L_x_238:
        /* <DEDUP_REMOVED lines=8> */
[----:B--2---:R-:W-:Y:S11]  /*6480*/  LOP3.LUT P0, RZ, R6, 0x1, RZ, 0xc0, !PT ;  /* 0x0000000106ff7812 */ /* 0x004ff6000780c0ff */
[----:B------:R-:W-:Y:S02]  /*6490*/  @!UPT UIADD3 URZ, UPT, UPT, URZ, URZ, URZ ;  /* 0x000000fffffff290 */ /* 0x000fe4000fffe0ff */
[----:B---3--:R-:W-:Y:S01]  /*64a0*/  VOTEU.ANY UP1, P0 ;  /* 0x0000000000ff7886 */ /* 0x008fe20000020100 */
[----:B------:R-:W-:Y:S01]  /*64b0*/  PLOP3.LUT P0, PT, PT, PT, UP1, 0x80, 0x8 ;  /* 0x000000000008781c */ /* 0x000fe20003f0f018 */
[----:B------:R-:W-:Y:S11]  /*64c0*/  UP2UR UR46, UPR, URZ, 0x2 ;  /* 0x00000002ff2e7883 */ /* 0x000ff60008000000 */
[----:B------:R-:W-:Y:S01]  /*64d0*/  @!UPT UIADD3 URZ, UPT, UPT, URZ, URZ, URZ ;  /* 0x000000fffffff290 */ /* 0x000fe2000fffe0ff */
[----:B-1----:R-:W-:Y:S02]  /*64e0*/  @P0 SHF.R.U32.HI R0, RZ, 0x10, R5 ;  /* 0x00000010ff000819 */ /* 0x002fe40000011605 */
        /* <DEDUP_REMOVED lines=12> */
[----:B------:R-:W2:Y:S01]  /*65b0*/  LDCU UR12, c[0x0][0xb20] ;  /* 0x00016400ff0c77ac */ /* 0x000ea20008000800 */
[----:B------:R-:W-:Y:S02]  /*65c0*/  UIMAD.WIDE.U32 UR4, UR47, UR55, URZ ;  /* 0x000000372f0472a5 */ /* 0x000fe4000f8e00ff */
[----:B------:R-:W-:Y:S02]  /*65d0*/  UIMAD.WIDE.U32 UR6, UR58, UR52, URZ ;  /* 0x000000343a0672a5 */ /* 0x000fe4000f8e00ff */
[----:B------:R-:W-:Y:S02]  /*65e0*/  UISETP.NE.AND UP0, UPT, UR54, 0x1, UPT ;  /* 0x000000013600788c */ /* 0x000fe4000bf05270 */
[----:B------:R-:W-:Y:S02]  /*65f0*/  UIMAD.WIDE.U32 UR8, UR37, UR55, URZ ;  /* 0x00000037250872a5 */ /* 0x000fe4000f8e00ff */
[----:B------:R-:W-:Y:S02]  /*6600*/  UIMAD.WIDE.U32 UR10, UR38, UR52, URZ ;  /* 0x00000034260a72a5 */ /* 0x000fe4000f8e00ff */
[----:B------:R-:W-:Y:S02]  /*6610*/  UISETP.NE.AND UP1, UPT, UR43, 0x1, UPT ;  /* 0x000000012b00788c */ /* 0x000fe4000bf25270 */
[----:B------:R-:W-:Y:S01]  /*6620*/  UISETP.NE.AND UP2, UPT, UR42, 0x1, UPT ;  /* 0x000000012a00788c */ /* 0x000fe2000bf45270 */
[----:B------:R-:W-:Y:S02]  /*6630*/  UMOV UR4, UR5 ;  /* 0x0000000500047c82 */ /* 0x000fe40008000000 */
[----:B--2---:R-:W-:Y:S03]  /*6640*/  USHF.R.U32.HI UR5, URZ, UR12, UR4 ;  /* 0x0000000cff057299 */ /* 0x004fe60008011604 */
[----:B------:R-:W-:Y:S02]  /*6650*/  UMOV UR4, UR7 ;  /* 0x0000000700047c82 */ /* 0x000fe40008000000 */
[----:B------:R-:W-:Y:S02]  /*6660*/  USHF.R.U32.HI UR7, URZ, UR53, UR4 ;  /* 0x00000035ff077299 */ /* 0x000fe40008011604 */
[----:B------:R-:W-:Y:S02]  /*6670*/  USEL UR4, UR47, UR5, !UP0 ;  /* 0x000000052f047287 */ /* 0x000fe4000c000000 */
[----:B------:R-:W-:Y:S01]  /*6680*/  USEL UR7, UR58, UR7, !UP1 ;  /* 0x000000073a077287 */ /* 0x000fe2000c800000 */
[----:B------:R-:W-:Y:S01]  /*6690*/  UMOV UR5, UR9 ;  /* 0x0000000900057c82 */ /* 0x000fe20008000000 */
[----:B------:R-:W-:Y:S02]  /*66a0*/  UIMAD.WIDE.U32 UR8, UR4, UR40, URZ ;  /* 0x00000028040872a5 */ /* 0x000fe4000f8e00ff */
[----:B------:R-:W-:Y:S03]  /*66b0*/  USHF.R.U32.HI UR6, URZ, UR12, UR5 ;  /* 0x0000000cff067299 */ /* 0x000fe60008011605 */
[----:B------:R-:W-:Y:S01]  /*66c0*/  UMOV UR5, UR11 ;  /* 0x0000000b00057c82 */ /* 0x000fe20008000000 */
[----:B------:R-:W-:Y:S02]  /*66d0*/  UIMAD.WIDE.U32 UR10, UR7, UR40, URZ ;  /* 0x00000028070a72a5 */ /* 0x000fe4000f8e00ff */
[----:B------:R-:W-:Y:S02]  /*66e0*/  USHF.R.U32.HI UR12, URZ, UR53, UR5 ;  /* 0x00000035ff0c7299 */ /* 0x000fe40008011605 */
[----:B------:R-:W-:Y:S01]  /*66f0*/  USEL UR6, UR37, UR6, !UP0 ;  /* 0x0000000625067287 */ /* 0x000fe2000c000000 */
[----:B------:R-:W-:Y:S02]  /*6700*/  UMOV UR5, UR9 ;  /* 0x0000000900057c82 */ /* 0x000fe40008000000 */
[----:B------:R-:W-:Y:S01]  /*6710*/  UMOV UR10, UR11 ;  /* 0x0000000b000a7c82 */ /* 0x000fe20008000000 */
[----:B------:R-:W-:Y:S02]  /*6720*/  @UP2 USHF.R.U32.HI UR4, URZ, UR41, UR5 ;  /* 0x00000029ff042299 */ /* 0x000fe40008011605 */
[----:B------:R-:W-:Y:S02]  /*6730*/  @UP2 USHF.R.U32.HI UR7, URZ, UR41, UR10 ;  /* 0x00000029ff072299 */ /* 0x000fe4000801160a */
[----:B------:R-:W-:Y:S02]  /*6740*/  UIMAD UR4, UR42, UR4, URZ ;  /* 0x000000042a0472a4 */ /* 0x000fe4000f8e02ff */
[----:B------:R-:W-:Y:S02]  /*6750*/  UIMAD.WIDE.U32 UR10, UR6, UR40, URZ ;  /* 0x00000028060a72a5 */ /* 0x000fe4000f8e00ff */
[----:B------:R-:W-:Y:S02]  /*6760*/  USEL UR5, UR38, UR12, !UP1 ;  /* 0x0000000c26057287 */ /* 0x000fe4000c800000 */
[----:B------:R-:W-:Y:S02]  /*6770*/  UIMAD UR8, UR42, UR7, URZ ;  /* 0x000000072a0872a4 */ /* 0x000fe4000f8e02ff */
[----:B------:R-:W-:Y:S03]  /*6780*/  UISETP.GE.AND UP0, UPT, UR6, UR4, UPT ;  /* 0x000000040600728c */ /* 0x000fe6000bf06270 */
[----:B------:R-:W-:Y:S01]  /*6790*/  UMOV UR4, UR11 ;  /* 0x0000000b00047c82 */ /* 0x000fe20008000000 */
[----:B------:R-:W-:Y:S02]  /*67a0*/  UISETP.GE.OR UP0, UPT, UR5, UR8, UP0 ;  /* 0x000000080500728c */ /* 0x000fe40008706670 */
[----:B------:R-:W-:Y:S02]  /*67b0*/  USHF.R.U32.HI UR4, URZ, UR41, UR4 ;  /* 0x00000029ff047299 */ /* 0x000fe40008011604 */
[----:B------:R-:W-:Y:S02]  /*67c0*/  UIMAD.WIDE.U32 UR8, UR5, UR40, URZ ;  /* 0x00000028050872a5 */ /* 0x000fe4000f8e00ff */
[----:B------:R-:W-:Y:S02]  /*67d0*/  USEL UR11, UR6, UR4, !UP2 ;  /* 0x00000004060b7287 */ /* 0x000fe4000d000000 */
[----:B------:R-:W-:Y:S02]  /*67e0*/  UIADD3 UR8, UPT, UPT, -UR5, URZ, URZ ;  /* 0x000000ff05087290 */ /* 0x000fe4000fffe1ff */
[----:B------:R-:W-:Y:S01]  /*67f0*/  UIADD3 UR10, UPT, UPT, -UR11, URZ, URZ ;  /* 0x000000ff0b0a7290 */ /* 0x000fe2000fffe1ff */
[----:B------:R-:W-:Y:S01]  /*6800*/  @!UP0 UMOV UR4, UR9 ;  /* 0x0000000900048c82 */ /* 0x000fe20008000000 */
[----:B------:R-:W-:Y:S02]  /*6810*/  UIADD3 UR9, UPT, UPT, -UR6, URZ, URZ ;  /* 0x000000ff06097290 */ /* 0x000fe4000fffe1ff */
[----:B------:R-:W-:Y:S02]  /*6820*/  @!UP0 USHF.R.U32.HI UR4, URZ, UR41, UR4 ;  /* 0x00000029ff048299 */ /* 0x000fe40008011604 */
[----:B------:R-:W-:Y:S02]  /*6830*/  UIMAD UR10, UR42, UR10, UR6 ;  /* 0x0000000a2a0a72a4 */ /* 0x000fe4000f8e0206 */
[----:B------:R-:W-:Y:S04]  /*6840*/  @!UP0 USEL UR4, UR5, UR4, !UP2 ;  /* 0x0000000405048287 */ /* 0x000fe8000d000000 */
[----:B------:R-:W-:Y:S02]  /*6850*/  @!UP0 UIMAD UR10, UR7, UR10, UR4 ;  /* 0x0000000a070a82a4 */ /* 0x000fe4000f8e0204 */
[----:B------:R-:W-:Y:S02]  /*6860*/  @!UP0 UIADD3 UR11, UPT, UPT, UR11, -UR4, URZ ;  /* 0x800000040b0b8290 */ /* 0x000fe4000fffe0ff */
[----:B------:R-:W-:Y:S02]  /*6870*/  UIMAD UR7, UR43, UR8, UR38 ;  /* 0x000000082b0772a4 */ /* 0x000fe4000f8e0226 */
[----:B------:R-:W-:Y:S02]  /*6880*/  @!UP0 UIMAD UR6, UR11, UR42, UR5 ;  /* 0x0000002a0b0682a4 */ /* 0x000fe4000f8e0205 */
[----:B------:R-:W-:Y:S01]  /*6890*/  UIMAD UR4, UR54, UR9, UR37 ;  /* 0x00000009360472a4 */ /* 0x000fe2000f8e0225 */
[----:B------:R-:W-:Y:S02]  /*68a0*/  @!UP0 UMOV UR5, UR10 ;  /* 0x0000000a00058c82 */ /* 0x000fe40008000000 */
[----:B------:R-:W-:Y:S02]  /*68b0*/  UIMAD UR38, UR5, UR43, UR7 ;  /* 0x0000002b052672a4 */ /* 0x000fe4000f8e0207 */
[----:B------:R-:W-:Y:S11]  /*68c0*/  UIMAD UR37, UR6, UR54, UR4 ;  /* 0x00000036062572a4 */ /* 0x000ff6000f8e0204 */
[----:B------:R-:W-:Y:S01]  /*68d0*/  @!UPT UIADD3 URZ, UPT, UPT, URZ, URZ, URZ ;  /* 0x000000fffffff290 */ /* 0x000fe2000fffe0ff */
.L_x_118:
[----:B------:R-:W-:Y:S01]  /*68e0*/  UISETP.NE.AND UP0, UPT, UR39, 0x1, UPT ;  /* 0x000000012700788c */ /* 0x000fe2000bf05270 */
[----:B------:R-:W-:Y:S01]  /*68f0*/  IADD3 R78, PT, PT, R78, 0x1, RZ ;  /* 0x000000014e4e7810 */ /* 0x000fe20007ffe0ff */
[----:B------:R-:W-:Y:S02]  /*6900*/  USHF.L.U32 UR50, UR20, 0x6, URZ ;  /* 0x0000000614327899 */ /* 0x000fe400080006ff */
[----:B------:R-:W-:Y:S07]  /*6910*/  USHF.L.U32 UR49, UR26, 0x7, URZ ;  /* 0x000000071a317899 */ /* 0x000fee00080006ff */
[----:B------:R-:W2:Y:S01]  /*6920*/  @!UP0 LDCU.128 UR12, c[0x0][0xb10] ;  /* 0x00016200ff0c87ac */ /* 0x000ea20008000c00 */
[----:B------:R-:W3:Y:S01]  /*6930*/  @!UP0 LDCU UR5, c[0x0][0xb0c] ;  /* 0x00016180ff0587ac */ /* 0x000ee20008000800 */
[----:B------:R-:W4:Y:S01]  /*6940*/  @!UP0 LDCU UR10, c[0x0][0xb20] ;  /* 0x00016400ff0a87ac */ /* 0x000f220008000800 */
[----:B--2---:R-:W-:Y:S02]  /*6950*/  UIMAD.WIDE.U32 UR8, UR38, UR12, URZ ;  /* 0x0000000c260872a5 */ /* 0x004fe4000f8e00ff */
[----:B------:R-:W-:Y:S02]  /*6960*/  UIMAD.WIDE.U32 UR6, UR37, UR15, URZ ;  /* 0x0000000f250672a5 */ /* 0x000fe4000f8e00ff */
[----:B------:R-:W-:Y:S03]  /*6970*/  @!UP0 UISETP.NE.AND UP1, UPT, UR14, 0x1, UPT ;  /* 0x000000010e00888c */ /* 0x000fe6000bf25270 */
[----:B------:R-:W-:Y:S01]  /*6980*/  @!UP0 UMOV UR4, UR9 ;  /* 0x0000000900048c82 */ /* 0x000fe20008000000 */
[----:B---3--:R-:W-:Y:S02]  /*6990*/  @!UP0 UISETP.NE.AND UP2, UPT, UR5, 0x1, UPT ;  /* 0x000000010500888c */ /* 0x008fe4000bf45270 */
[----:B------:R-:W-:Y:S01]  /*69a0*/  @!UP0 USHF.R.U32.HI UR4, URZ, UR13, UR4 ;  /* 0x0000000dff048299 */ /* 0x000fe20008011604 */
[----:B------:R-:W-:Y:S02]  /*69b0*/  @!UP0 UMOV UR6, UR7 ;  /* 0x0000000700068c82 */ /* 0x000fe40008000000 */
[----:B----4-:R-:W-:Y:S02]  /*69c0*/  @!UP0 USHF.R.U32.HI UR6, URZ, UR10, UR6 ;  /* 0x0000000aff068299 */ /* 0x010fe40008011606 */
[----:B------:R-:W-:Y:S02]  /*69d0*/  @!UP0 USEL UR7, UR38, UR4, !UP2 ;  /* 0x0000000426078287 */ /* 0x000fe4000d000000 */
[----:B------:R-:W-:Y:S04]  /*69e0*/  @!UP0 USEL UR6, UR37, UR6, !UP1 ;  /* 0x0000000625068287 */ /* 0x000fe8000c800000 */
[----:B------:R-:W-:Y:S02]  /*69f0*/  @!UP0 UIADD3 UR4, UPT, UPT, -UR7, UR6, URZ ;  /* 0x0000000607048290 */ /* 0x000fe4000fffe1ff */
[----:B------:R-:W-:Y:S02]  /*6a00*/  @!UP0 UIADD3 UR6, UPT, UPT, UR7, -UR6, URZ ;  /* 0x8000000607068290 */ /* 0x000fe4000fffe0ff */
[----:B------:R-:W-:Y:S02]  /*6a10*/  @!UP0 UIMAD UR38, UR4, UR5, UR38 ;  /* 0x00000005042682a4 */ /* 0x000fe4000f8e0226 */
[----:B------:R-:W-:Y:S02]  /*6a20*/  @!UP0 UIMAD UR37, UR6, UR14, UR37 ;  /* 0x0000000e062582a4 */ /* 0x000fe4000f8e0225 */
[----:B------:R-:W-:Y:S09]  /*6a30*/  ULOP3.LUT UP0, URZ, UR62, 0x1b0, URZ, 0xc0, !UPT ;  /* 0x000001b03eff7892 */ /* 0x000ff2000f80c0ff */
[----:B------:R-:W-:Y:S05]  /*6a40*/  BRA.U !UP0, `(.L_x_119) ;  /* 0x0000000108407547 */ /* 0x000fea000b800000 */
[----:B------:R-:W2:Y:S01]  /*6a50*/  LDCU.64 UR8, c[0x4][0x80] ;  /* 0x01001000ff0877ac */ /* 0x000ea20008000a00 */
[----:B------:R-:W-:Y:S01]  /*6a60*/  MOV R3, 0x0 ;  /* 0x0000000000037802 */ /* 0x000fe20000000f00 */
[----:B------:R-:W-:Y:S02]  /*6a70*/  HFMA2 R12, -RZ, RZ, 0, 5.9604644775390625e-08 ;  /* 0x00000001ff0c7431 */ /* 0x000fe400000001ff */
[----:B------:R-:W-:Y:S02]  /*6a80*/  IMAD.MOV.U32 R8, RZ, RZ, 0x70 ;  /* 0x00000070ff087424 */ /* 0x000fe400078e00ff */
[----:B------:R-:W-:Y:S01]  /*6a90*/  IMAD.MOV.U32 R13, RZ, RZ, RZ ;  /* 0x000000ffff0d7224 */ /* 0x000fe200078e00ff */
[----:B------:R-:W3:Y:S01]  /*6aa0*/  LDCU.64 UR6, c[0x4][0x88] ;  /* 0x01001100ff0677ac */ /* 0x000ee20008000a00 */
[----:B------:R-:W4:Y:S01]  /*6ab0*/  LDC.64 R2, c[0x4][R3] ;  /* 0x0100000003027b82 */ /* 0x000f220000000a00 */
[----:B------:R-:W1:Y:S01]  /*6ac0*/  LDCU.64 UR4, c[0x4][0x8] ;  /* 0x01000100ff0477ac */ /* 0x000e620008000a00 */
[----:B--2---:R-:W-:Y:S01]  /*6ad0*/  MOV R5, UR9 ;  /* 0x0000000900057c02 */ /* 0x004fe20008000f00 */
[----:B------:R-:W-:Y:S01]  /*6ae0*/  IMAD.U32 R4, RZ, RZ, UR8 ;  /* 0x00000008ff047e24 */ /* 0x000fe2000f8e00ff */
[----:B---3--:R-:W-:Y:S01]  /*6af0*/  MOV R7, UR7 ;  /* 0x0000000700077c02 */ /* 0x008fe20008000f00 */
[----:B------:R-:W-:Y:S01]  /*6b00*/  IMAD.U32 R6, RZ, RZ, UR6 ;  /* 0x00000006ff067e24 */ /* 0x000fe2000f8e00ff */
[----:B-1----:R-:W-:Y:S01]  /*6b10*/  MOV R11, UR5 ;  /* 0x00000005000b7c02 */ /* 0x002fe20008000f00 */
[----:B------:R-:W-:Y:S02]  /*6b20*/  IMAD.U32 R10, RZ, RZ, UR4 ;  /* 0x00000004ff0a7e24 */ /* 0x000fe4000f8e00ff */
[----:B------:R-:W-:Y:S07]  /*6b30*/  LEPC R20, `(.L_x_119) ;  /* 0x000000001014794e */ /* 0x000fee0000000000 */
[----:B----45:R-:W-:Y:S05]  /*6b40*/  CALL.ABS.NOINC R2 ;  /* 0x0000000002007343 */ /* 0x030fea0003c00000 */
.L_x_119:
[----:B------:R-:W-:Y:S01]  /*6b50*/  LOP3.LUT P0, RZ, R85, 0x1b0, RZ, 0xc0, !PT ;  /* 0x000001b055ff7812 */ /* 0x000fe2000780c0ff */
[----:B------:R-:W-:Y:S11]  /*6b60*/  BSSY.RECONVERGENT B6, `(.L_x_120) ;  /* 0x0000013000067945 */ /* 0x000ff60003800200 */
[----:B------:R-:W-:Y:S01]  /*6b70*/  @!UPT UIADD3 URZ, UPT, UPT, URZ, URZ, URZ ;  /* 0x000000fffffff290 */ /* 0x000fe2000fffe0ff */
[----:B------:R-:W-:Y:S05]  /*6b80*/  @!P0 BRA `(.L_x_121) ;  /* 0x0000000000408947 */ /* 0x000fea0003800000 */
        /* <DEDUP_REMOVED lines=16> */
.L_x_121:
[----:B------:R-:W-:Y:S05]  /*6c90*/  BSYNC.RECONVERGENT B6 ;  /* 0x0000000000067941 */ /* 0x000fea0003800200 */
.L_x_120:
[----:B------:R-:W-:Y:S01]  /*6ca0*/  R2UR UR4, R77 ;  /* 0x000000004d0472ca */ /* 0x000fe200000e0000 */
[----:B------:R-:W-:Y:S01]  /*6cb0*/  UISETP.NE.U32.AND UP0, UPT, UR60, URZ, UPT ;  /* 0x000000ff3c00728c */ /* 0x000fe2000bf05070 */
[----:B------:R-:W-:Y:S02]  /*6cc0*/  ISETP.NE.U32.AND P4, PT, R72, RZ, PT ;  /* 0x000000ff4800720c */ /* 0x000fe40003f85070 */
[----:B------:R-:W-:Y:S01]  /*6cd0*/  ISETP.NE.U32.AND P2, PT, RZ, UR56, PT ;  /* 0x00000038ff007c0c */ /* 0x000fe2000bf45070 */
[----:B------:R-:W-:Y:S01]  /*6ce0*/  UISETP.NE.AND.EX UP1, UPT, UR61, URZ, UPT, UP0 ;  /* 0x000000ff3d00728c */ /* 0x000fe2000bf25300 */
[----:B------:R-:W-:Y:S01]  /*6cf0*/  ISETP.NE.AND.EX P4, PT, R73, RZ, PT, P4 ;  /* 0x000000ff4900720c */ /* 0x000fe20003f85340 */
[----:B------:R-:W-:Y:S01]  /*6d00*/  UPLOP3.LUT UP0, UPT, UPT, UPT, UPT, 0x40, 0x4 ;  /* 0x000000000004789c */ /* 0x000fe20003f0e870 */
[----:B------:R-:W-:Y:S05]  /*6d10*/  ISETP.NE.AND.EX P2, PT, RZ, UR57, PT, P2 ;  /* 0x00000039ff007c0c */ /* 0x000fea000bf45320 */
[----:B------:R-:W-:Y:S06]  /*6d20*/  UISETP.NE.AND UP2, UPT, UR4, URZ, UPT ;  /* 0x000000ff0400728c */ /* 0x000fec000bf45270 */
[----:B------:R-:W-:Y:S05]  /*6d30*/  PLOP3.LUT P1, PT, PT, PT, UP2, 0x80, 0x8 ;  /* 0x000000000008781c */ /* 0x000fea0003f2f028 */
[----:B------:R-:W-:Y:S06]  /*6d40*/  @UP2 UPLOP3.LUT UP0, UPT, UPT, UPT, UP1, 0x80, 0x8 ;  /* 0x000000000008289c */ /* 0x000fec0003f0f010 */
[----:B------:R-:W-:Y:S01]  /*6d50*/  PLOP3.LUT P0, PT, PT, PT, UP0, 0x80, 0x8 ;  /* 0x000000000008781c */ /* 0x000fe20003f0f008 */
[----:B------:R-:W-:Y:S01]  /*6d60*/  @!UPT UIADD3 URZ, UPT, UPT, URZ, URZ, URZ ;  /* 0x000000fffffff290 */ /* 0x000fe2000fffe0ff */
[----:B------:R-:W-:Y:S11]  /*6d70*/  BRA.U !UP1, `(.L_x_122) ;  /* 0x00000001093c7547 */ /* 0x000ff6000b800000 */
[----:B------:R-:W-:Y:S01]  /*6d80*/  UISETP.NE.U32.AND UP0, UPT, UR56, URZ, UPT ;  /* 0x000000ff3800728c */ /* 0x000fe2000bf05070 */
[----:B-1----:R-:W-:Y:S01]  /*6d90*/  HFMA2 R0, -RZ, RZ, 0, 5.9604644775390625e-08 ;  /* 0x00000001ff007431 */ /* 0x002fe200000001ff */
[----:B------:R-:W1:Y:S01]  /*6da0*/  LDCU.64 UR8, c[0x0][0x358] ;  /* 0x00006b00ff0877ac */ /* 0x000e620008000a00 */
[----:B------:R-:W-:Y:S01]  /*6db0*/  IMAD.MOV.U32 R74, RZ, RZ, 0x1 ;  /* 0x00000001ff4a7424 */ /* 0x000fe200078e00ff */
[----:B------:R-:W-:Y:S06]  /*6dc0*/  UISETP.NE.AND.EX UP0, UPT, UR57, URZ, UPT, UP0 ;  /* 0x000000ff3900728c */ /* 0x000fec000bf05300 */
[----:B------:R-:W-:Y:S05]  /*6dd0*/  PLOP3.LUT P3, PT, PT, PT, UP0, 0x80, 0x8 ;  /* 0x000000000008781c */ /* 0x000fea0003f6f008 */
[----:B------:R-:W2:Y:S01]  /*6de0*/  @UP0 LDCU.64 UR4, c[0x0][0x888] ;  /* 0x00011100ff0407ac */ /* 0x000ea20008000a00 */
[----:B------:R-:W-:Y:S07]  /*6df0*/  @UP0 UIMAD UR6, UR36, UR60, URZ ;  /* 0x0000003c240602a4 */ /* 0x000fee000f8e02ff */
[----:B------:R-:W-:Y:S01]  /*6e00*/  @!P3 PRMT R74, R0, 0x7610, R74 ;  /* 0x00007610004ab816 */ /* 0x000fe2000000004a */
[----:B--2---:R-:W-:Y:S06]  /*6e10*/  @UP0 UIMAD.WIDE UR4, UR6, 0x4, UR4 ;  /* 0x00000004060408a5 */ /* 0x004fec000f8e0204 */
[----:B-----5:R-:W-:Y:S01]  /*6e20*/  IMAD.U32 R40, RZ, RZ, UR4 ;  /* 0x00000004ff287e24 */ /* 0x020fe2000f8e00ff */
[----:B------:R-:W-:Y:S04]  /*6e30*/  MOV R41, UR5 ;  /* 0x0000000500297c02 */ /* 0x000fe80008000f00 */
[----:B------:R-:W2:Y:S01]  /*6e40*/  @!UP0 LDCU UR4, c[0x0][0x880] ;  /* 0x00011000ff0487ac */ /* 0x000ea20008000800 */
[----:B-1----:R3:W5:Y:S02]  /*6e50*/  @P3 LDG.E R40, desc[UR8][R40.64] ;  /* 0x0000000828283981 */ /* 0x002764000c1e1900 */
[----:B--23--:R-:W-:Y:S02]  /*6e60*/  @!P3 IMAD.U32 R40, RZ, RZ, UR4 ;  /* 0x00000004ff28be24 */ /* 0x00cfe4000f8e00ff */
.L_x_122:
[----:B------:R-:W-:Y:S05]  /*6e70*/  @!P4 BRA `(.L_x_123) ;  /* 0x000000000024c947 */ /* 0x000fea0003800000 */
[----:B------:R-:W-:Y:S01]  /*6e80*/  ISETP.NE.U32.AND P3, PT, R70, RZ, PT ;  /* 0x000000ff4600720c */ /* 0x000fe20003f65070 */
[----:B------:R-:W2:Y:S03]  /*6e90*/  LDCU.64 UR4, c[0x0][0x358] ;  /* 0x00006b00ff0477ac */ /* 0x000ea60008000a00 */
[----:B------:R-:W-:Y:S11]  /*6ea0*/  ISETP.NE.AND.EX P3, PT, R71, RZ, PT, P3 ;  /* 0x000000ff4700720c */ /* 0x000ff60003f65330 */
[----:B------:R-:W-:Y:S02]  /*6eb0*/  @!UPT UIADD3 URZ, UPT, UPT, URZ, URZ, URZ ;  /* 0x000000fffffff290 */ /* 0x000fe4000fffe0ff */
[----:B------:R-:W3:Y:S01]  /*6ec0*/  @P3 LDC.64 R2, c[0x0][0x8a8] ;  /* 0x00022a00ff023b82 */ /* 0x000ee20000000a00 */
[----:B-1----:R-:W-:Y:S04]  /*6ed0*/  @P3 IMAD R0, R72, UR36, RZ ;  /* 0x0000002448003c24 */ /* 0x002fe8000f8e02ff */
[----:B---3--:R-:W-:Y:S05]  /*6ee0*/  @P3 IMAD.WIDE R2, R0, 0x4, R2 ;  /* 0x0000000400023825 */ /* 0x008fea00078e0202 */
[----:B--2--5:R2:W5:Y:S02]  /*6ef0*/  @P3 LDG.E R38, desc[UR4][R2.64] ;  /* 0x0000000402263981 */ /* 0x024564000c1e1900 */
[----:B--2---:R-:W3:Y:S02]  /*6f00*/  @!P3 LDC R38, c[0x0][0x8a0] ;  /* 0x00022800ff26bb82 */ /* 0x004ee40000000800 */
.L_x_123:
[----:B-----5:R-:W-:Y:S01]  /*6f10*/  ISETP.NE.AND P4, PT, R40, RZ, PT ;  /* 0x000000ff2800720c */ /* 0x020fe20003f85270 */
[----:B------:R-:W-:Y:S01]  /*6f20*/  BSSY B1, `(.L_x_124) ;  /* 0x0000042000017945 */ /* 0x000fe20003800000 */
[----:B------:R-:W-:Y:S01]  /*6f30*/  SEL R6, RZ, 0xffffffff, P2 ;  /* 0xffffffffff067807 */ /* 0x000fe20001000000 */
[----:B------:R-:W-:Y:S01]  /*6f40*/  IMAD.MOV.U32 R56, RZ, RZ, 0x1 ;  /* 0x00000001ff387424 */ /* 0x000fe200078e00ff */
[----:B------:R-:W-:Y:S02]  /*6f50*/  LOP3.LUT P3, RZ, R74, 0xff, RZ, 0xc0, !PT ;  /* 0x000000ff4aff7812 */ /* 0x000fe4000786c0ff */
[----:B------:R-:W-:Y:S02]  /*6f60*/  CS2R R46, SRZ ;  /* 0x00000000002e7805 */ /* 0x000fe4000001ff00 */
[----:B-1----:R-:W-:Y:S02]  /*6f70*/  @P1 SEL R0, RZ, 0xffffffff, P4 ;  /* 0xffffffffff001807 */ /* 0x002fe40002000000 */
[----:B------:R-:W-:Y:S02]  /*6f80*/  CS2R R44, SRZ ;  /* 0x00000000002c7805 */ /* 0x000fe4000001ff00 */
[----:B------:R-:W-:Y:S02]  /*6f90*/  LEA R3, R81, UR44, 0x3 ;  /* 0x0000002c51037c11 */ /* 0x000fe4000f8e18ff */
[----:B------:R-:W-:Y:S02]  /*6fa0*/  CS2R R50, SRZ ;  /* 0x0000000000327805 */ /* 0x000fe4000001ff00 */
[----:B------:R-:W-:Y:S02]  /*6fb0*/  @P0 SEL R0, R6, R0, !P3 ;  /* 0x0000000006000207 */ /* 0x000fe40005800000 */
[----:B------:R-:W-:Y:S02]  /*6fc0*/  CS2R R48, SRZ ;  /* 0x0000000000307805 */ /* 0x000fe4000001ff00 */
[----:B------:R-:W-:Y:S02]  /*6fd0*/  LEA R43, R36, UR44, 0x3 ;  /* 0x0000002c242b7c11 */ /* 0x000fe4000f8e18ff */
[----:B------:R-:W-:Y:S02]  /*6fe0*/  @P1 LOP3.LUT R0, R0, 0x1, RZ, 0xc0, !PT ;  /* 0x0000000100001812 */ /* 0x000fe400078ec0ff */
[----:B------:R-:W-:Y:S02]  /*6ff0*/  SHF.L.U32 R4, R83, 0x1f, RZ ;  /* 0x0000001f53047819 */ /* 0x000fe400000006ff */
[----:B------:R-:W-:Y:S02]  /*7000*/  ISETP.NE.U32.OR P6, PT, R0, 0x1, !P1 ;  /* 0x000000010000780c */ /* 0x000fe40004fc5470 */
[----:B------:R-:W-:Y:S02]  /*7010*/  PLOP3.LUT P2, PT, PT, PT, UP1, 0x80, 0x8 ;  /* 0x000000000008781c */ /* 0x000fe40003f4f018 */
[----:B------:R-:W-:Y:S02]  /*7020*/  LEA.HI R39, R36, R36, RZ, 0x1 ;  /* 0x0000002424277211 */ /* 0x000fe400078f08ff */
[----:B------:R-:W-:Y:S02]  /*7030*/  SEL R5, RZ, 0xffffffff, P4 ;  /* 0xffffffffff057807 */ /* 0x000fe40002000000 */
[----:B------:R-:W-:Y:S05]  /*7040*/  P2R R2, PR, RZ, 0x40 ;  /* 0x00000040ff027803 */ /* 0x000fea0000000000 */
[----:B------:R-:W-:Y:S02]  /*7050*/  @P6 SHF.L.U32 R0, R80, 0x1f, RZ ;  /* 0x0000001f50006819 */ /* 0x000fe400000006ff */
[----:B------:R-:W-:Y:S02]  /*7060*/  @P2 SEL R5, R6, R5, !P3 ;  /* 0x0000000506052207 */ /* 0x000fe40005800000 */
[----:B------:R1:W2:Y:S02]  /*7070*/  @P6 SYNCS.PHASECHK.TRANS64.TRYWAIT P1, [R3+URZ+0x220], R0 ;  /* 0x00022000030065a7 */ /* 0x0002a400080211ff */
[----:B------:R-:W-:Y:S04]  /*7080*/  LOP3.LUT R5, R5, 0x1, RZ, 0xc0, !PT ;  /* 0x0000000105057812 */ /* 0x000fe800078ec0ff */
[----:B------:R-:W-:Y:S04]  /*7090*/  ISETP.NE.U32.AND P5, PT, R5, 0x1, PT ;  /* 0x000000010500780c */ /* 0x000fe80003fa5070 */
[----:B------:R-:W-:Y:S01]  /*70a0*/  P2R R57, PR, RZ, 0x20 ;  /* 0x00000020ff397803 */ /* 0x000fe20000000000 */
[----:B------:R4:W3:Y:S01]  /*70b0*/  SYNCS.PHASECHK.TRANS64.TRYWAIT P0, [R43+URZ+0x270], R4 ;  /* 0x000270042b0075a7 */ /* 0x0008e200080011ff */
[C---:B-1----:R-:W-:Y:S01]  /*70c0*/  IMAD.SHL.U32 R0, R39.reuse, 0x40, RZ ;  /* 0x0000004027007824 */ /* 0x042fe200078e00ff */
[----:B------:R-:W-:Y:S04]  /*70d0*/  LOP3.LUT R39, R39, 0xffe, RZ, 0xc0, !PT ;  /* 0x00000ffe27277812 */ /* 0x000fe800078ec0ff */
[----:B------:R-:W-:Y:S01]  /*70e0*/  LOP3.LUT R0, R0, 0xffffff80, RZ, 0xc0, !PT ;  /* 0xffffff8000007812 */ /* 0x000fe200078ec0ff */
[----:B------:R-:W-:Y:S04]  /*70f0*/  IMAD.IADD R39, R36, 0x1, -R39 ;  /* 0x0000000124277824 */ /* 0x000fe800078e0a27 */
[----:B------:R-:W-:Y:S04]  /*7100*/  IMAD.IADD R0, R37, 0x1, R0 ;  /* 0x0000000125007824 */ /* 0x000fe800078e0200 */
[----:B------:R-:W-:Y:S01]  /*7110*/  IMAD R39, R39, 0x100000, R0 ;  /* 0x0010000027277824 */ /* 0x000fe200078e0200 */
[----:B--2---:R-:W-:Y:S01]  /*7120*/  @P6 SEL R56, RZ, 0x1, !P1 ;  /* 0x00000001ff386807 */ /* 0x004fe20004800000 */
[----:B----4-:R-:W-:Y:S06]  /*7130*/  @!P6 BRA `(.L_x_125) ;  /* 0x000000000080e947 */ /* 0x010fec0003800000 */
[----:B------:R-:W-:Y:S01]  /*7140*/  @P5 IMAD R6, R81, 0x1000, R69 ;  /* 0x0000100051065824 */ /* 0x000fe200078e0245 */
[----:B------:R-:W-:Y:S01]  /*7150*/  ISETP.NE.AND P1, PT, R56, RZ, PT ;  /* 0x000000ff3800720c */ /* 0x000fe20003f25270 */
[----:B------:R-:W-:Y:S01]  /*7160*/  BSSY B0, `(.L_x_126) ;  /* 0x000000b000007945 */ /* 0x000fe20003800000 */
[----:B------:R-:W-:Y:S01]  /*7170*/  CS2R R50, SRZ ;  /* 0x0000000000327805 */ /* 0x000fe2000001ff00 */
[----:B------:R-:W-:Y:S01]  /*7180*/  @P5 VIADD R5, R6, UR44 ;  /* 0x0000002c06055c36 */ /* 0x000fe20008000000 */
[----:B------:R-:W-:Y:S02]  /*7190*/  CS2R R48, SRZ ;  /* 0x0000000000307805 */ /* 0x000fe4000001ff00 */
[----:B------:R-:W-:Y:S02]  /*71a0*/  CS2R R46, SRZ ;  /* 0x00000000002e7805 */ /* 0x000fe4000001ff00 */
[----:B------:R-:W-:Y:S01]  /*71b0*/  CS2R R44, SRZ ;  /* 0x00000000002c7805 */ /* 0x000fe2000001ff00 */
[----:B------:R-:W-:Y:S04]  /*71c0*/  @P5 IMAD R5, R84, -0x10, R5 ;  /* 0xfffffff054055824 */ /* 0x000fe800078e0205 */
[----:B------:R-:W-:Y:S05]  /*71d0*/  @P1 BRA `(.L_x_127) ;  /* 0x00000000000c1947 */ /* 0x000fea0003800000 */
[----:B------:R-:W-:Y:S04]  /*71e0*/  SHF.L.U32 R0, R80, 0x1f, RZ ;  /* 0x0000001f50007819 */ /* 0x000fe800000006ff */
[----:B------:R-:W1:Y:S02]  /*71f0*/  SYNCS.PHASECHK.TRANS64.TRYWAIT P1, [R3+URZ+0x220], R0 ;  /* 0x00022000030075a7 */ /* 0x000e6400080211ff */
[----:B-1----:R-:W-:Y:S05]  /*7200*/  @!P1 BRA `(.L_x_128) ;  /* 0x0000002c00e89947 */ /* 0x002fea0003800000 */
.L_x_127:
[----:B------:R-:W-:Y:S05]  /*7210*/  BSYNC B0 ;  /* 0x0000000000007941 */ /* 0x000fea0003800000 */
.L_x_126:
[----:B------:R-:W-:Y:S01]  /*7220*/  ISETP.NE.AND P1, PT, R57, RZ, PT ;  /* 0x000000ff3900720c */ /* 0x000fe20003f25270 */
[----:B-1----:R-:W-:Y:S02]  /*7230*/  VIADD R3, R3, 0x230 ;  /* 0x0000023003037836 */ /* 0x002fe40000000000 */
[----:B------:R-:W-:Y:S02]  /*7240*/  IMAD.U32 R0, RZ, RZ, UR45 ;  /* 0x0000002dff007e24 */ /* 0x000fe4000f8e00ff */
[----:B------:R-:W-:Y:S03]  /*7250*/  VIADD R81, R81, 0x1 ;  /* 0x0000000151517836 */ /* 0x000fe60000000000 */
[----:B------:R-:W-:Y:S05]  /*7260*/  PRMT R0, R0, 0x654, R3 ;  /* 0x0000065400007816 */ /* 0x000fea0000000003 */
[----:B------:R1:W2:Y:S04]  /*7270*/  @P1 LDS.128 R48, [R6+UR44+0x400] ;  /* 0x0004002c06301984 */ /* 0x0002a80008000c00 */
[----:B------:R1:W4:Y:S01]  /*7280*/  @P1 LDS.128 R44, [R5+0x410] ;  /* 0x00041000052c1984 */ /* 0x0003220000000c00 */
[C---:B------:R-:W-:Y:S01]  /*7290*/  ISETP.NE.AND P1, PT, R81.reuse, 0x2, PT ;  /* 0x000000025100780c */ /* 0x040fe20003f25270 */
[----:B------:R-:W-:Y:S01]  /*72a0*/  @!PT LDS RZ, [RZ] ;  /* 0x00000000fffff984 */ /* 0x000fe20000000800 */
[----:B------:R-:W-:Y:S01]  /*72b0*/  @!PT LDS RZ, [RZ] ;  /* 0x00000000fffff984 */ /* 0x000fe20000000800 */
[----:B------:R-:W-:Y:S01]  /*72c0*/  @!PT LDS RZ, [RZ] ;  /* 0x00000000fffff984 */ /* 0x000fe20000000800 */
[----:B------:R-:W-:Y:S01]  /*72d0*/  @!PT LDS RZ, [RZ] ;  /* 0x00000000fffff984 */ /* 0x000fe20000000800 */
[----:B------:R5:W-:Y:S06]  /*72e0*/  MEMBAR.ALL.CTA ;  /* 0x0000000000007992 */ /* 0x000bec0000008000 */
[----:B-----5:R-:W5:Y:S01]  /*72f0*/  FENCE.VIEW.ASYNC.S ;  /* 0x00000000000073c6 */ /* 0x020f620000000000 */
[----:B------:R-:W-:Y:S01]  /*7300*/  SEL R81, R81, RZ, P1 ;  /* 0x000000ff51517207 */ /* 0x000fe20000800000 */
[----:B-----5:R5:W-:Y:S02]  /*7310*/  SYNCS.ARRIVE.TRANS64.RED.A1T0 RZ, [R0+URZ], RZ ;  /* 0x000000ff00ff79a7 */ /* 0x020be400081004ff */
[----:B-----5:R-:W-:Y:S04]  /*7320*/  SEL R0, RZ, 0x1, P1 ;  /* 0x00000001ff007807 */ /* 0x020fe80000800000 */
[----:B-12---:R-:W-:Y:S02]  /*7330*/  LOP3.LUT R80, R80, R0, RZ, 0x3c, !PT ;  /* 0x0000000050507212 */ /* 0x006fe400078e3cff */
.L_x_125:
[----:B------:R-:W-:Y:S05]  /*7340*/  BSYNC B1 ;  /* 0x0000000000017941 */ /* 0x000fea0003800000 */
.L_x_124:
[----:B------:R-:W-:Y:S04]  /*7350*/  SHF.R.U32.HI R0, RZ, 0x15, R39 ;  /* 0x00000015ff007819 */ /* 0x000fe80000011627 */
[----:B------:R-:W-:Y:S01]  /*7360*/  LOP3.LUT P1, RZ, R0, 0x3, R75, 0x48, !PT ;  /* 0x0000000300ff7812 */ /* 0x000fe2000782484b */
[----:B------:R-:W-:Y:S01]  /*7370*/  @!UPT UIADD3 URZ, UPT, UPT, URZ, URZ, URZ ;  /* 0x000000fffffff290 */ /* 0x000fe2000fffe0ff */
[----:B---3--:R-:W-:Y:S11]  /*7380*/  @P0 BRA `(.L_x_129) ;  /* 0x0000000000080947 */ /* 0x008ff60003800000 */
[----:B------:R-:W1:Y:S02]  /*7390*/  SYNCS.PHASECHK.TRANS64.TRYWAIT P0, [R43+URZ+0x270], R4 ;  /* 0x000270042b0075a7 */ /* 0x000e6400080011ff */
[----:B-1----:R-:W-:Y:S05]  /*73a0*/  @!P0 BRA `(.L_x_130) ;  /* 0x0000002c00948947 */ /* 0x002fea0003800000 */
.L_x_129:
        /* <DEDUP_REMOVED lines=8> */
[----:B------:R-:W5:Y:S01]  /*7430*/  LDCU.64 UR4, c[0x4][0x10] ;  /* 0x01000200ff0477ac */ /* 0x000f620008000a00 */
[----:B--2---:R-:W-:Y:S01]  /*7440*/  MOV R5, UR9 ;  /* 0x0000000900057c02 */ /* 0x004fe20008000f00 */
[----:B-1----:R-:W-:Y:S01]  /*7450*/  IMAD.U32 R4, RZ, RZ, UR8 ;  /* 0x00000008ff047e24 */ /* 0x002fe2000f8e00ff */
[----:B---3--:R-:W-:Y:S01]  /*7460*/  MOV R7, UR7 ;  /* 0x0000000700077c02 */ /* 0x008fe20008000f00 */
[----:B------:R-:W-:Y:S01]  /*7470*/  IMAD.U32 R6, RZ, RZ, UR6 ;  /* 0x00000006ff067e24 */ /* 0x000fe2000f8e00ff */
[----:B-----5:R-:W-:Y:S01]  /*7480*/  MOV R11, UR5 ;  /* 0x00000005000b7c02 */ /* 0x020fe20008000f00 */
[----:B------:R-:W-:Y:S02]  /*7490*/  IMAD.U32 R10, RZ, RZ, UR4 ;  /* 0x00000004ff0a7e24 */ /* 0x000fe4000f8e00ff */
[----:B------:R-:W-:Y:S07]  /*74a0*/  LEPC R20, `(.L_x_131) ;  /* 0x000000001014794e */ /* 0x000fee0000000000 */
[----:B----4-:R-:W-:Y:S05]  /*74b0*/  CALL.ABS.NOINC R14 ;  /* 0x000000000e007343 */ /* 0x010fea0003c00000 */
.L_x_131:
[----:B------:R-:W-:Y:S05]  /*74c0*/  WARPSYNC.ALL ;  /* 0x0000000000007948 */ /* 0x000fea0003800000 */
[----:B------:R-:W-:Y:S01]  /*74d0*/  R2UR UR4, R39 ;  /* 0x00000000270472ca */ /* 0x000fe200000e0000 */
[----:B------:R-:W-:Y:S01]  /*74e0*/  BSSY.RECONVERGENT B0, `(.L_x_132) ;  /* 0x00000a0000007945 */ /* 0x000fe20003800200 */
[----:B------:R-:W-:Y:S02]  /*74f0*/  ISETP.NE.AND P6, PT, R2, RZ, PT ;  /* 0x000000ff0200720c */ /* 0x000fe40003fc5270 */
[C---:B------:R-:W-:Y:S02]  /*7500*/  SHF.L.U32 R2, R48.reuse, 0x10, RZ ;  /* 0x0000001030027819 */ /* 0x040fe400000006ff */
[C---:B------:R-:W-:Y:S02]  /*7510*/  PRMT R3, R48.reuse, 0x8880, RZ ;  /* 0x0000888030037816 */ /* 0x040fe400000000ff */
[----:B------:R-:W-:Y:S02]  /*7520*/  SHF.L.U32 R41, R48, 0x8, RZ ;  /* 0x0000000830297819 */ /* 0x000fe400000006ff */
[----:B------:R-:W-:Y:S02]  /*7530*/  SHF.L.U32 R42, R49, 0x10, RZ ;  /* 0x00000010312a7819 */ /* 0x000fe400000006ff */
[----:B------:R-:W-:Y:S01]  /*7540*/  ISETP.NE.AND P0, PT, R86, RZ, PT ;  /* 0x000000ff5600720c */ /* 0x000fe20003f05270 */
[----:B-1----:R-:W-:Y:S01]  /*7550*/  LDTM.16dp32bit_t0_t15.x32 R4, tmem[UR4] ;  /* 0x00000004000479ee */ /* 0x002fe20008a80000 */
[----:B------:R-:W1:Y:S01]  /*7560*/  LDTM.16dp32bit_t16_t31.x32 R4, tmem[UR4+0x20] ;  /* 0x00002004000479ee */ /* 0x000e620008aa0000 */
[----:B------:R-:W-:Y:S01]  /*7570*/  SHF.R.S32.HI R42, RZ, 0x18, R42 ;  /* 0x00000018ff2a7819 */ /* 0x000fe2000001142a */
[C---:B-1----:R-:W-:Y:S01]  /*7580*/  IMAD R0, R38.reuse, R4, RZ ;  /* 0x0000000426007224 */ /* 0x042fe200078e02ff */
[----:B------:R-:W-:Y:S01]  /*7590*/  SHF.R.S32.HI R4, RZ, 0x18, R2 ;  /* 0x00000018ff047819 */ /* 0x000fe20000011402 */
[C---:B------:R-:W-:Y:S01]  /*75a0*/  IMAD R2, R38.reuse, R5, RZ ;  /* 0x0000000526027224 */ /* 0x040fe200078e02ff */
[----:B------:R-:W-:Y:S01]  /*75b0*/  SHF.R.S32.HI R5, RZ, 0x18, R41 ;  /* 0x00000018ff057819 */ /* 0x000fe20000011429 */
[----:B------:R-:W-:Y:S01]  /*75c0*/  IMAD R0, R3, R40, R0 ;  /* 0x0000002803007224 */ /* 0x000fe200078e0200 */
[----:B------:R-:W-:Y:S01]  /*75d0*/  PRMT R41, R49, 0x8880, RZ ;  /* 0x0000888031297816 */ /* 0x000fe200000000ff */
[----:B------:R-:W-:Y:S02]  /*75e0*/  IMAD R3, R38, R6, RZ ;  /* 0x0000000626037224 */ /* 0x000fe400078e02ff */
[-C--:B------:R-:W-:Y:S01]  /*75f0*/  IMAD R2, R4, R40.reuse, R2 ;  /* 0x0000002804027224 */ /* 0x080fe200078e0202 */
[----:B------:R-:W-:Y:S01]  /*7600*/  SHF.R.S32.HI R4, RZ, 0x18, R48 ;  /* 0x00000018ff047819 */ /* 0x000fe20000011430 */
[----:B------:R-:W-:Y:S02]  /*7610*/  IMAD R7, R38, R7, RZ ;  /* 0x0000000726077224 */ /* 0x000fe400078e02ff */
[-C--:B------:R-:W-:Y:S02]  /*7620*/  IMAD R3, R5, R40.reuse, R3 ;  /* 0x0000002805037224 */ /* 0x080fe400078e0203 */
[----:B------:R-:W-:Y:S02]  /*7630*/  IMAD R7, R4, R40, R7 ;  /* 0x0000002804077224 */ /* 0x000fe400078e0207 */
[C---:B------:R-:W-:Y:S02]  /*7640*/  IMAD R6, R38.reuse, R11, RZ ;  /* 0x0000000b26067224 */ /* 0x040fe400078e02ff */
[C---:B------:R-:W-:Y:S01]  /*7650*/  IMAD R11, R38.reuse, R16, RZ ;  /* 0x00000010260b7224 */ /* 0x040fe200078e02ff */
[----:B------:R-:W-:Y:S01]  /*7660*/  I2IP.S8.S32.SAT R52, R7, R3, RZ ;  /* 0x0000000307347239 */ /* 0x000fe200000014ff */
[C---:B------:R-:W-:Y:S02]  /*7670*/  IMAD R16, R38.reuse, R21, RZ ;  /* 0x0000001526107224 */ /* 0x040fe400078e02ff */
[----:B------:R-:W-:Y:S01]  /*7680*/  IMAD R21, R38, R26, RZ ;  /* 0x0000001a26157224 */ /* 0x000fe200078e02ff */
[----:B------:R-:W-:Y:S01]  /*7690*/  I2IP.S8.S32.SAT R52, R2, R0, R52 ;  /* 0x0000000002347239 */ /* 0x000fe20000001434 */
[C---:B------:R-:W-:Y:S01]  /*76a0*/  IMAD R26, R38.reuse, R31, RZ ;  /* 0x0000001f261a7224 */ /* 0x040fe200078e02ff */
[----:B------:R-:W-:Y:S01]  /*76b0*/  SHF.R.S32.HI R2, RZ, 0x18, R49 ;  /* 0x00000018ff027819 */ /* 0x000fe20000011431 */
[C---:B------:R-:W-:Y:S02]  /*76c0*/  IMAD R3, R38.reuse, R8, RZ ;  /* 0x0000000826037224 */ /* 0x040fe400078e02ff */
[----:B------:R-:W-:Y:S02]  /*76d0*/  IMAD.SHL.U32 R31, R49, 0x100, RZ ;  /* 0x00000100311f7824 */ /* 0x000fe400078e00ff */
[C---:B------:R-:W-:Y:S02]  /*76e0*/  IMAD R8, R38.reuse, R13, RZ ;  /* 0x0000000d26087224 */ /* 0x040fe400078e02ff */
[C---:B------:R-:W-:Y:S01]  /*76f0*/  IMAD R13, R38.reuse, R18, RZ ;  /* 0x00000012260d7224 */ /* 0x040fe200078e02ff */
[----:B------:R-:W-:Y:S01]  /*7700*/  SHF.R.S32.HI R0, RZ, 0x18, R31 ;  /* 0x00000018ff007819 */ /* 0x000fe2000001141f */
[----:B------:R-:W-:Y:S01]  /*7710*/  IMAD R18, R38, R23, RZ ;  /* 0x0000001726127224 */ /* 0x000fe200078e02ff */
[----:B------:R-:W-:Y:S01]  /*7720*/  SHF.L.U32 R31, R50, 0x10, RZ ;  /* 0x00000010321f7819 */ /* 0x000fe200000006ff */
[C---:B------:R-:W-:Y:S02]  /*7730*/  IMAD R4, R38.reuse, R9, RZ ;  /* 0x0000000926047224 */ /* 0x040fe400078e02ff */
[C---:B------:R-:W-:Y:S01]  /*7740*/  IMAD R23, R38.reuse, R28, RZ ;  /* 0x0000001c26177224 */ /* 0x040fe200078e02ff */
[----:B------:R-:W-:Y:S01]  /*7750*/  SHF.R.S32.HI R31, RZ, 0x18, R31 ;  /* 0x00000018ff1f7819 */ /* 0x000fe2000001141f */
[C---:B------:R-:W-:Y:S02]  /*7760*/  IMAD R7, R38.reuse, R12, RZ ;  /* 0x0000000c26077224 */ /* 0x040fe400078e02ff */
[----:B------:R-:W-:Y:S01]  /*7770*/  IMAD R28, R38, R33, RZ ;  /* 0x00000021261c7224 */ /* 0x000fe200078e02ff */
[----:B------:R-:W-:Y:S01]  /*7780*/  PRMT R33, R50, 0x8880, RZ ;  /* 0x0000888032217816 */ /* 0x000fe200000000ff */
[----:B------:R-:W-:Y:S02]  /*7790*/  IMAD R3, R41, R40, R3 ;  /* 0x0000002829037224 */ /* 0x000fe400078e0203 */
[C---:B------:R-:W-:Y:S02]  /*77a0*/  IMAD R12, R38.reuse, R17, RZ ;  /* 0x00000011260c7224 */ /* 0x040fe400078e02ff */
[C---:B------:R-:W-:Y:S02]  /*77b0*/  IMAD R5, R38.reuse, R10, RZ ;  /* 0x0000000a26057224 */ /* 0x040fe400078e02ff */
[----:B------:R-:W-:Y:S02]  /*77c0*/  IMAD R17, R38, R22, RZ ;  /* 0x0000001626117224 */ /* 0x000fe400078e02ff */
[----:B------:R-:W-:Y:S02]  /*77d0*/  IMAD R4, R42, R40, R4 ;  /* 0x000000282a047224 */ /* 0x000fe400078e0204 */
[C---:B------:R-:W-:Y:S02]  /*77e0*/  IMAD R22, R38.reuse, R27, RZ ;  /* 0x0000001b26167224 */ /* 0x040fe400078e02ff */
[----:B------:R-:W-:Y:S01]  /*77f0*/  IMAD R27, R38, R32, RZ ;  /* 0x00000020261b7224 */ /* 0x000fe200078e02ff */
[----:B------:R-:W-:Y:S01]  /*7800*/  SHF.L.U32 R32, R50, 0x8, RZ ;  /* 0x0000000832207819 */ /* 0x000fe200000006ff */
[-C--:B------:R-:W-:Y:S02]  /*7810*/  IMAD R5, R0, R40.reuse, R5 ;  /* 0x0000002800057224 */ /* 0x080fe400078e0205 */
[----:B------:R-:W-:Y:S01]  /*7820*/  IMAD.MOV.U32 R0, RZ, RZ, R33 ;  /* 0x000000ffff007224 */ /* 0x000fe200078e0021 */
[----:B------:R-:W-:Y:S01]  /*7830*/  SHF.R.S32.HI R32, RZ, 0x18, R32 ;  /* 0x00000018ff207819 */ /* 0x000fe20000011420 */
[-C--:B------:R-:W-:Y:S01]  /*7840*/  IMAD R6, R2, R40.reuse, R6 ;  /* 0x0000002802067224 */ /* 0x080fe200078e0206 */
[----:B------:R-:W-:Y:S01]  /*7850*/  SHF.R.S32.HI R2, RZ, 0x18, R50 ;  /* 0x00000018ff027819 */ /* 0x000fe20000011432 */
[----:B------:R-:W-:Y:S01]  /*7860*/  IMAD R7, R0, R40, R7 ;  /* 0x0000002800077224 */ /* 0x000fe200078e0207 */
[----:B------:R-:W-:Y:S01]  /*7870*/  PRMT R0, R51, 0x8880, RZ ;  /* 0x0000888033007816 */ /* 0x000fe200000000ff */
[----:B------:R-:W-:Y:S01]  /*7880*/  IMAD R9, R38, R14, RZ ;  /* 0x0000000e26097224 */ /* 0x000fe200078e02ff */
[----:B------:R-:W-:Y:S01]  /*7890*/  I2IP.S8.S32.SAT R6, R6, R5, RZ ;  /* 0x0000000506067239 */ /* 0x000fe200000014ff */
[-C--:B------:R-:W-:Y:S01]  /*78a0*/  IMAD R8, R31, R40.reuse, R8 ;  /* 0x000000281f087224 */ /* 0x080fe200078e0208 */
[C---:B------:R-:W-:Y:S01]  /*78b0*/  SHF.L.U32 R31, R51.reuse, 0x8, RZ ;  /* 0x00000008331f7819 */ /* 0x040fe200000006ff */
[----:B------:R-:W-:Y:S01]  /*78c0*/  IMAD R10, R38, R15, RZ ;  /* 0x0000000f260a7224 */ /* 0x000fe200078e02ff */
[----:B------:R-:W-:Y:S01]  /*78d0*/  I2IP.S8.S32.SAT R53, R4, R3, R6 ;  /* 0x0000000304357239 */ /* 0x000fe20000001406 */
[-C--:B------:R-:W-:Y:S01]  /*78e0*/  IMAD R9, R32, R40.reuse, R9 ;  /* 0x0000002820097224 */ /* 0x080fe200078e0209 */
[----:B------:R-:W-:Y:S01]  /*78f0*/  SHF.R.S32.HI R5, RZ, 0x18, R31 ;  /* 0x00000018ff057819 */ /* 0x000fe2000001141f */
[-C--:B------:R-:W-:Y:S01]  /*7900*/  IMAD R10, R2, R40.reuse, R10 ;  /* 0x00000028020a7224 */ /* 0x080fe200078e020a */
[----:B------:R-:W-:Y:S01]  /*7910*/  SHF.L.U32 R2, R51, 0x10, RZ ;  /* 0x0000001033027819 */ /* 0x000fe200000006ff */
[----:B------:R-:W-:Y:S01]  /*7920*/  IMAD R11, R0, R40, R11 ;  /* 0x00000028000b7224 */ /* 0x000fe200078e020b */
[----:B------:R-:W-:Y:S01]  /*7930*/  SHF.R.S32.HI R0, RZ, 0x18, R51 ;  /* 0x00000018ff007819 */ /* 0x000fe20000011433 */
[C---:B------:R-:W-:Y:S01]  /*7940*/  IMAD R15, R38.reuse, R20, RZ ;  /* 0x00000014260f7224 */ /* 0x040fe200078e02ff */
[----:B------:R-:W-:Y:S01]  /*7950*/  SHF.R.S32.HI R2, RZ, 0x18, R2 ;  /* 0x00000018ff027819 */ /* 0x000fe20000011402 */
[C---:B------:R-:W-:Y:S01]  /*7960*/  IMAD R14, R38.reuse, R19, RZ ;  /* 0x00000013260e7224 */ /* 0x040fe200078e02ff */
[C---:B----4-:R-:W-:Y:S01]  /*7970*/  SHF.L.U32 R4, R45.reuse, 0x10, RZ ;  /* 0x000000102d047819 */ /* 0x050fe200000006ff */
[----:B------:R-:W-:Y:S01]  /*7980*/  IMAD R19, R38, R24, RZ ;  /* 0x0000001826137224 */ /* 0x000fe200078e02ff */
[----:B------:R-:W-:Y:S01]  /*7990*/  PRMT R3, R45, 0x8880, RZ ;  /* 0x000088802d037816 */ /* 0x000fe200000000ff */
[-C--:B------:R-:W-:Y:S01]  /*79a0*/  IMAD R12, R2, R40.reuse, R12 ;  /* 0x00000028020c7224 */ /* 0x080fe200078e020c */
[----:B------:R-:W-:Y:S01]  /*79b0*/  PRMT R2, R44, 0x8880, RZ ;  /* 0x000088802c027816 */ /* 0x000fe200000000ff */
[-C--:B------:R-:W-:Y:S01]  /*79c0*/  IMAD R13, R5, R40.reuse, R13 ;  /* 0x00000028050d7224 */ /* 0x080fe200078e020d */
[----:B------:R-:W-:Y:S01]  /*79d0*/  SHF.R.S32.HI R4, RZ, 0x18, R4 ;  /* 0x00000018ff047819 */ /* 0x000fe20000011404 */
[----:B------:R-:W-:Y:S01]  /*79e0*/  IMAD R14, R0, R40, R14 ;  /* 0x00000028000e7224 */ /* 0x000fe200078e020e */
[----:B------:R-:W-:Y:S01]  /*79f0*/  MOV R0, R2 ;  /* 0x0000000200007202 */ /* 0x000fe20000000f00 */
[----:B------:R-:W-:Y:S01]  /*7a00*/  IMAD.U32 R5, R44, 0x10000, RZ ;  /* 0x000100002c057824 */ /* 0x000fe200078e00ff */
[----:B------:R-:W-:Y:S01]  /*7a10*/  I2IP.S8.S32.SAT R9, R10, R9, RZ ;  /* 0x000000090a097239 */ /* 0x000fe200000014ff */
[----:B------:R-:W-:Y:S01]  /*7a20*/  IMAD R20, R38, R25, RZ ;  /* 0x0000001926147224 */ /* 0x000fe200078e02ff */
[----:B------:R-:W-:Y:S01]  /*7a30*/  I2IP.S8.S32.SAT R13, R14, R13, RZ ;  /* 0x0000000d0e0d7239 */ /* 0x000fe200000014ff */
[----:B------:R-:W-:Y:S01]  /*7a40*/  IMAD R15, R0, R40, R15 ;  /* 0x00000028000f7224 */ /* 0x000fe200078e020f */
[----:B------:R-:W-:Y:S01]  /*7a50*/  SHF.R.S32.HI R2, RZ, 0x18, R5 ;  /* 0x00000018ff027819 */ /* 0x000fe20000011405 */
[----:B------:R-:W-:Y:S01]  /*7a60*/  IMAD R24, R38, R29, RZ ;  /* 0x0000001d26187224 */ /* 0x000fe200078e02ff */
[----:B------:R-:W-:Y:S01]  /*7a70*/  SHF.L.U32 R0, R44, 0x8, RZ ;  /* 0x000000082c007819 */ /* 0x000fe200000006ff */
[----:B------:R-:W-:Y:S01]  /*7a80*/  IMAD R25, R38, R30, RZ ;  /* 0x0000001e26197224 */ /* 0x000fe200078e02ff */
[----:B------:R-:W-:Y:S01]  /*7a90*/  I2IP.S8.S32.SAT R54, R8, R7, R9 ;  /* 0x0000000708367239 */ /* 0x000fe20000001409 */
[----:B------:R-:W-:Y:S01]  /*7aa0*/  IMAD R16, R2, R40, R16 ;  /* 0x0000002802107224 */ /* 0x000fe200078e0210 */
[----:B------:R-:W-:Y:S01]  /*7ab0*/  SHF.R.S32.HI R0, RZ, 0x18, R0 ;  /* 0x00000018ff007819 */ /* 0x000fe20000011400 */
[----:B------:R-:W-:Y:S01]  /*7ac0*/  IMAD R29, R38, R34, RZ ;  /* 0x00000022261d7224 */ /* 0x000fe200078e02ff */
[----:B------:R-:W-:Y:S01]  /*7ad0*/  SHF.R.S32.HI R2, RZ, 0x18, R44 ;  /* 0x00000018ff027819 */ /* 0x000fe2000001142c */
[----:B------:R-:W-:Y:S01]  /*7ae0*/  IMAD.SHL.U32 R5, R45, 0x100, RZ ;  /* 0x000001002d057824 */ /* 0x000fe200078e00ff */
[----:B------:R-:W-:Y:S01]  /*7af0*/  I2IP.S8.S32.SAT R55, R12, R11, R13 ;  /* 0x0000000b0c377239 */ /* 0x000fe2000000140d */
[-C--:B------:R-:W-:Y:S02]  /*7b00*/  IMAD R17, R0, R40.reuse, R17 ;  /* 0x0000002800117224 */ /* 0x080fe400078e0211 */
[-C--:B------:R-:W-:Y:S01]  /*7b10*/  IMAD R18, R2, R40.reuse, R18 ;  /* 0x0000002802127224 */ /* 0x080fe200078e0212 */
[----:B------:R-:W-:Y:S01]  /*7b20*/  SHF.R.S32.HI R0, RZ, 0x18, R5 ;  /* 0x00000018ff007819 */ /* 0x000fe20000011405 */
[-C--:B------:R-:W-:Y:S01]  /*7b30*/  IMAD R19, R3, R40.reuse, R19 ;  /* 0x0000002803137224 */ /* 0x080fe200078e0213 */
[----:B------:R-:W-:Y:S01]  /*7b40*/  SHF.R.S32.HI R2, RZ, 0x18, R45 ;  /* 0x00000018ff027819 */ /* 0x000fe2000001142d */
[-C--:B------:R-:W-:Y:S01]  /*7b50*/  IMAD R20, R4, R40.reuse, R20 ;  /* 0x0000002804147224 */ /* 0x080fe200078e0214 */
[----:B------:R-:W-:Y:S01]  /*7b60*/  SHF.L.U32 R4, R46, 0x10, RZ ;  /* 0x000000102e047819 */ /* 0x000fe200000006ff */
[-C--:B------:R-:W-:Y:S01]  /*7b70*/  IMAD R21, R0, R40.reuse, R21 ;  /* 0x0000002800157224 */ /* 0x080fe200078e0215 */
[C---:B------:R-:W-:Y:S01]  /*7b80*/  PRMT R0, R46.reuse, 0x8880, RZ ;  /* 0x000088802e007816 */ /* 0x040fe200000000ff */
[----:B------:R1:W-:Y:S01]  /*7b90*/  STS.128 [R69+UR44+0x2400], R52 ;  /* 0x0024003445007988 */ /* 0x0003e20008000c2c */
[----:B------:R-:W-:Y:S01]  /*7ba0*/  SHF.L.U32 R3, R46, 0x8, RZ ;  /* 0x000000082e037819 */ /* 0x000fe200000006ff */
[-C--:B------:R-:W-:Y:S01]  /*7bb0*/  IMAD R22, R2, R40.reuse, R22 ;  /* 0x0000002802167224 */ /* 0x080fe200078e0216 */
[----:B------:R-:W-:Y:S01]  /*7bc0*/  SHF.R.S32.HI R2, RZ, 0x18, R4 ;  /* 0x00000018ff027819 */ /* 0x000fe20000011404 */
[-C--:B------:R-:W-:Y:S01]  /*7bd0*/  IMAD R23, R0, R40.reuse, R23 ;  /* 0x0000002800177224 */ /* 0x080fe200078e0217 */
[----:B------:R-:W-:Y:S01]  /*7be0*/  SHF.R.S32.HI R3, RZ, 0x18, R3 ;  /* 0x00000018ff037819 */ /* 0x000fe20000011403 */
[----:B------:R-:W-:Y:S01]  /*7bf0*/  IMAD R30, R38, R35, RZ ;  /* 0x00000023261e7224 */ /* 0x000fe200078e02ff */
[----:B------:R-:W-:Y:S01]  /*7c00*/  SHF.R.S32.HI R0, RZ, 0x18, R46 ;  /* 0x00000018ff007819 */ /* 0x000fe2000001142e */
[-C--:B------:R-:W-:Y:S01]  /*7c10*/  IMAD R24, R2, R40.reuse, R24 ;  /* 0x0000002802187224 */ /* 0x080fe200078e0218 */
[----:B------:R-:W-:Y:S01]  /*7c20*/  PRMT R2, R47, 0x8880, RZ ;  /* 0x000088802f027816 */ /* 0x000fe200000000ff */
[-C--:B------:R-:W-:Y:S01]  /*7c30*/  IMAD R25, R3, R40.reuse, R25 ;  /* 0x0000002803197224 */ /* 0x080fe200078e0219 */
[C---:B------:R-:W-:Y:S01]  /*7c40*/  SHF.L.U32 R3, R47.reuse, 0x10, RZ ;  /* 0x000000102f037819 */ /* 0x040fe200000006ff */
[----:B------:R-:W-:Y:S01]  /*7c50*/  IMAD.SHL.U32 R4, R47, 0x100, RZ ;  /* 0x000001002f047824 */ /* 0x000fe200078e00ff */
[----:B------:R-:W-:Y:S01]  /*7c60*/  SHF.R.S32.HI R5, RZ, 0x18, R47 ;  /* 0x00000018ff057819 */ /* 0x000fe2000001142f */
[-C--:B------:R-:W-:Y:S01]  /*7c70*/  IMAD R26, R0, R40.reuse, R26 ;  /* 0x00000028001a7224 */ /* 0x080fe200078e021a */
[----:B------:R-:W-:Y:S01]  /*7c80*/  SHF.R.S32.HI R3, RZ, 0x18, R3 ;  /* 0x00000018ff037819 */ /* 0x000fe20000011403 */
[-C--:B------:R-:W-:Y:S01]  /*7c90*/  IMAD R27, R2, R40.reuse, R27 ;  /* 0x00000028021b7224 */ /* 0x080fe200078e021b */
[----:B------:R-:W-:Y:S02]  /*7ca0*/  SHF.R.S32.HI R4, RZ, 0x18, R4 ;  /* 0x00000018ff047819 */ /* 0x000fe40000011404 */
[----:B------:R-:W-:Y:S01]  /*7cb0*/  I2IP.S8.S32.SAT R17, R18, R17, RZ ;  /* 0x0000001112117239 */ /* 0x000fe200000014ff */
[-C--:B------:R-:W-:Y:S01]  /*7cc0*/  IMAD R28, R3, R40.reuse, R28 ;  /* 0x00000028031c7224 */ /* 0x080fe200078e021c */
[----:B------:R-:W-:Y:S01]  /*7cd0*/  I2IP.S8.S32.SAT R21, R22, R21, RZ ;  /* 0x0000001516157239 */ /* 0x000fe200000014ff */
[-C--:B------:R-:W-:Y:S01]  /*7ce0*/  IMAD R29, R4, R40.reuse, R29 ;  /* 0x00000028041d7224 */ /* 0x080fe200078e021d */
[----:B------:R-:W-:Y:S01]  /*7cf0*/  I2IP.S8.S32.SAT R16, R16, R15, R17 ;  /* 0x0000000f10107239 */ /* 0x000fe20000001411 */
[----:B------:R-:W-:Y:S01]  /*7d00*/  IMAD R30, R5, R40, R30 ;  /* 0x00000028051e7224 */ /* 0x000fe200078e021e */
[----:B------:R-:W-:Y:S02]  /*7d10*/  I2IP.S8.S32.SAT R17, R20, R19, R21 ;  /* 0x0000001314117239 */ /* 0x000fe40000001415 */
[----:B------:R-:W-:Y:S02]  /*7d20*/  I2IP.S8.S32.SAT R18, R26, R25, RZ ;  /* 0x000000191a127239 */ /* 0x000fe400000014ff */
[----:B------:R-:W-:Y:S02]  /*7d30*/  I2IP.S8.S32.SAT R19, R30, R29, RZ ;  /* 0x0000001d1e137239 */ /* 0x000fe400000014ff */
[----:B------:R-:W-:Y:S02]  /*7d40*/  IADD3 R2, PT, PT, R69, UR44, RZ ;  /* 0x0000002c45027c10 */ /* 0x000fe4000fffe0ff */
[----:B------:R-:W-:Y:S02]  /*7d50*/  SHF.L.U32 R0, R79, 0x4, RZ ;  /* 0x000000044f007819 */ /* 0x000fe400000006ff */
[----:B------:R-:W-:Y:S02]  /*7d60*/  I2IP.S8.S32.SAT R18, R24, R23, R18 ;  /* 0x0000001718127239 */ /* 0x000fe40000001412 */
[----:B------:R-:W-:Y:S02]  /*7d70*/  I2IP.S8.S32.SAT R19, R28, R27, R19 ;  /* 0x0000001b1c137239 */ /* 0x000fe40000001413 */
[----:B------:R-:W-:Y:S02]  /*7d80*/  IADD3 R87, PT, PT, R2, R0, RZ ;  /* 0x0000000002577210 */ /* 0x000fe40007ffe0ff */
[----:B------:R-:W-:Y:S02]  /*7d90*/  LEA R3, R81, UR44, 0x3 ;  /* 0x0000002c51037c11 */ /* 0x000fe4000f8e18ff */
[----:B------:R-:W-:Y:S01]  /*7da0*/  @P6 SHF.L.U32 R4, R80, 0x1f, RZ ;  /* 0x0000001f50046819 */ /* 0x000fe200000006ff */
[----:B------:R1:W-:Y:S01]  /*7db0*/  STS.128 [R87+0x2410], R16 ;  /* 0x0024101057007388 */ /* 0x0003e20000000c00 */
[----:B------:R-:W-:Y:S01]  /*7dc0*/  @!PT LDS RZ, [RZ] ;  /* 0x00000000fffff984 */ /* 0x000fe20000000800 */
[----:B------:R-:W-:Y:S01]  /*7dd0*/  @!PT LDS RZ, [RZ] ;  /* 0x00000000fffff984 */ /* 0x000fe20000000800 */
[----:B------:R-:W-:Y:S01]  /*7de0*/  @!PT LDS RZ, [RZ] ;  /* 0x00000000fffff984 */ /* 0x000fe20000000800 */
[----:B------:R-:W-:Y:S01]  /*7df0*/  @!PT LDS RZ, [RZ] ;  /* 0x00000000fffff984 */ /* 0x000fe20000000800 */
[----:B------:R2:W-:Y:S07]  /*7e00*/  MEMBAR.ALL.CTA ;  /* 0x0000000000007992 */ /* 0x0005ee0000008000 */
[----:B--2---:R-:W2:Y:S02]  /*7e10*/  FENCE.VIEW.ASYNC.S ;  /* 0x00000000000073c6 */ /* 0x004ea40000000000 */
[----:B--2---:R-:W-:Y:S06]  /*7e20*/  BAR.SYNC.DEFER_BLOCKING 0x1, 0x80 ;  /* 0x0042000000007b1d */ /* 0x004fec0000010000 */
[----:B------:R-:W-:Y:S05]  /*7e30*/  @P0 BRA `(.L_x_133) ;  /* 0x0000000000280947 */ /* 0x000fea0003800000 */
[----:B------:R-:W2:Y:S01]  /*7e40*/  LDCU.64 UR6, c[0x0][0x348] ;  /* 0x00006900ff0677ac */ /* 0x000ea20008000a00 */
[----:B------:R-:W-:Y:S01]  /*7e50*/  UIADD3 UR4, UPT, UPT, UR44, 0x2400, URZ ;  /* 0x000024002c047890 */ /* 0x000fe2000fffe0ff */
[----:B------:R-:W-:Y:S05]  /*7e60*/  UMOV UR51, UR36 ;  /* 0x0000002400337c82 */ /* 0x000fea0008000000 */
[----:B------:R-:W-:Y:S04]  /*7e70*/  MOV R85, UR4 ;  /* 0x0000000400557c02 */ /* 0x000fe80008000f00 */
[----:B------:R-:W-:Y:S01]  /*7e80*/  R2UR UR48, R85 ;  /* 0x00000000553072ca */ /* 0x000fe200000e0000 */
[----:B--2---:R-:W-:Y:S04]  /*7e90*/  UIADD3 UR4, UP0, UPT, UR6, 0x680, URZ ;  /* 0x0000068006047890 */ /* 0x004fe8000ff1e0ff */
[----:B------:R-:W-:Y:S09]  /*7ea0*/  UIADD3.X UR5, UPT, UPT, URZ, UR7, URZ, UP0, !UPT ;  /* 0x00000007ff057290 */ /* 0x000ff200087fe4ff */
[----:B------:R2:W-:Y:S01]  /*7eb0*/  UTMASTG.3D [UR48], [UR4] ;  /* 0x00000030040073b5 */ /* 0x0005e20008010000 */
[----:B------:R0:W-:Y:S01]  /*7ec0*/  UTMACMDFLUSH ;  /* 0x00000000000079b7 */ /* 0x0001e20000000000 */
[----:B--2---:R-:W-:Y:S04]  /*7ed0*/  DEPBAR.LE SB0, 0x1 ;  /* 0x000080400000791a */ /* 0x004fe80000000000 */
.L_x_133:
[----:B------:R-:W-:Y:S05]  /*7ee0*/  BSYNC.RECONVERGENT B0 ;  /* 0x0000000000007941 */ /* 0x000fea0003800200 */
.L_x_132:
[----:B------:R-:W-:Y:S06]  /*7ef0*/  BAR.SYNC.DEFER_BLOCKING 0x1, 0x80 ;  /* 0x0042000000007b1d */ /* 0x000fec0000010000 */
[----:B------:R-:W2:Y:S01]  /*7f00*/  @P6 SYNCS.PHASECHK.TRANS64.TRYWAIT P0, [R3+URZ+0x220], R4 ;  /* 0x00022004030065a7 */ /* 0x000ea200080011ff */
[----:B------:R-:W-:Y:S01]  /*7f10*/  BSSY B1, `(.L_x_134) ;  /* 0x000001f000017945 */ /* 0x000fe20003800000 */
[----:B--2---:R-:W-:Y:S03]  /*7f20*/  @P6 SEL R56, RZ, 0x1, !P0 ;  /* 0x00000001ff386807 */ /* 0x004fe60004000000 */
[----:B------:R-:W-:Y:S05]  /*7f30*/  @!P6 BRA `(.L_x_135) ;  /* 0x000000000070e947 */ /* 0x000fea0003800000 */
[----:B------:R-:W-:Y:S01]  /*7f40*/  ISETP.NE.AND P1, PT, R57, RZ, PT ;  /* 0x000000ff3900720c */ /* 0x000fe20003f25270 */
[----:B------:R-:W-:Y:S01]  /*7f50*/  BSSY B0, `(.L_x_136) ;  /* 0x0000008000007945 */ /* 0x000fe20003800000 */
[----:B------:R-:W-:Y:S11]  /*7f60*/  ISETP.NE.AND P0, PT, R56, RZ, PT ;  /* 0x000000ff3800720c */ /* 0x000ff60003f05270 */
[----:B------:R-:W-:Y:S04]  /*7f70*/  @P1 IMAD R2, R81, 0x1000, R2 ;  /* 0x0000100051021824 */ /* 0x000fe800078e0202 */
[----:B------:R-:W-:Y:S01]  /*7f80*/  @P1 IMAD.IADD R4, R0, 0x1, R2 ;  /* 0x0000000100041824 */ /* 0x000fe200078e0202 */
[----:B------:R-:W-:Y:S06]  /*7f90*/  @P0 BRA `(.L_x_137) ;  /* 0x00000000000c0947 */ /* 0x000fec0003800000 */
[----:B------:R-:W-:Y:S04]  /*7fa0*/  SHF.L.U32 R0, R80, 0x1f, RZ ;  /* 0x0000001f50007819 */ /* 0x000fe800000006ff */
[----:B------:R-:W2:Y:S02]  /*7fb0*/  SYNCS.PHASECHK.TRANS64.TRYWAIT P0, [R3+URZ+0x220], R0 ;  /* 0x00022000030075a7 */ /* 0x000ea400080011ff */
[----:B--2---:R-:W-:Y:S05]  /*7fc0*/  @!P0 BRA `(.L_x_138) ;  /* 0x0000002000a08947 */ /* 0x004fea0003800000 */
.L_x_137:
[----:B------:R-:W-:Y:S05]  /*7fd0*/  BSYNC B0 ;  /* 0x0000000000007941 */ /* 0x000fea0003800000 */
.L_x_136:
[----:B------:R-:W-:Y:S01]  /*7fe0*/  ISETP.NE.AND P0, PT, R57, RZ, PT ;  /* 0x000000ff3900720c */ /* 0x000fe20003f05270 */
[----:B--2---:R-:W-:Y:S02]  /*7ff0*/  VIADD R3, R3, 0x230 ;  /* 0x0000023003037836 */ /* 0x004fe40000000000 */
[----:B------:R-:W-:Y:S02]  /*8000*/  IMAD.U32 R0, RZ, RZ, UR45 ;  /* 0x0000002dff007e24 */ /* 0x000fe4000f8e00ff */
[----:B------:R-:W-:Y:S03]  /*8010*/  VIADD R81, R81, 0x1 ;  /* 0x0000000151517836 */ /* 0x000fe60000000000 */
[----:B------:R-:W-:Y:S05]  /*8020*/  PRMT R0, R0, 0x654, R3 ;  /* 0x0000065400007816 */ /* 0x000fea0000000003 */
[----:B------:R2:W3:Y:S04]  /*8030*/  @P0 LDS.128 R48, [R2+0x400] ;  /* 0x0004000002300984 */ /* 0x0004e80000000c00 */
        /* <DEDUP_REMOVED lines=11> */
[----:B--23--:R-:W-:Y:S02]  /*80f0*/  LOP3.LUT R80, R80, R0, RZ, 0x3c, !PT ;  /* 0x0000000050507212 */ /* 0x00cfe400078e3cff */
.L_x_135:
[----:B------:R-:W-:Y:S05]  /*8100*/  BSYNC B1 ;  /* 0x0000000000017941 */ /* 0x000fea0003800000 */
.L_x_134:
[----:B------:R-:W-:Y:S05]  /*8110*/  VIADD R0, R39, 0x40 ;  /* 0x0000004027007836 */ /* 0x000fea0000000000 */
[----:B------:R-:W-:Y:S04]  /*8120*/  SHF.R.U32.HI R0, RZ, 0x15, R0 ;  /* 0x00000015ff007819 */ /* 0x000fe80000011600 */
[----:B------:R-:W-:Y:S11]  /*8130*/  LOP3.LUT P0, RZ, R0, 0x3, R75, 0x48, !PT ;  /* 0x0000000300ff7812 */ /* 0x000ff6000780484b */
[----:B------:R-:W-:Y:S02]  /*8140*/  @!UPT UIADD3 URZ, UPT, UPT, URZ, URZ, URZ ;  /* 0x000000fffffff290 */ /* 0x000fe4000fffe0ff */
[----:B------:R-:W-:Y:S05]  /*8150*/  @!P0 BRA `(.L_x_139) ;  /* 0x0000000000408947 */ /* 0x000fea0003800000 */
[----:B------:R-:W2:Y:S01]  /*8160*/  LDCU.64 UR8, c[0x4][0x70] ;  /* 0x01000e00ff0877ac */ /* 0x000ea20008000a00 */
[----:B------:R-:W-:Y:S01]  /*8170*/  MOV R3, 0x0 ;  /* 0x0000000000037802 */ /* 0x000fe20000000f00 */
[----:B------:R-:W-:Y:S02]  /*8180*/  HFMA2 R12, -RZ, RZ, 0, 5.9604644775390625e-08 ;  /* 0x00000001ff0c7431 */ /* 0x000fe400000001ff */
[----:B------:R-:W-:Y:S02]  /*8190*/  IMAD.MOV.U32 R8, RZ, RZ, 0x192 ;  /* 0x00000192ff087424 */ /* 0x000fe400078e00ff */
[----:B------:R-:W-:Y:S01]  /*81a0*/  IMAD.MOV.U32 R13, RZ, RZ, RZ ;  /* 0x000000ffff0d7224 */ /* 0x000fe200078e00ff */
[----:B------:R-:W3:Y:S01]  /*81b0*/  LDCU.64 UR6, c[0x4][0x78] ;  /* 0x01000f00ff0677ac */ /* 0x000ee20008000a00 */
[----:B------:R-:W1:Y:S01]  /*81c0*/  LDC.64 R2, c[0x4][R3] ;  /* 0x0100000003027b82 */ /* 0x000e620000000a00 */
[----:B------:R-:W5:Y:S01]  /*81d0*/  LDCU.64 UR4, c[0x4][0x10] ;  /* 0x01000200ff0477ac */ /* 0x000f620008000a00 */
[----:B--2---:R-:W-:Y:S01]  /*81e0*/  MOV R5, UR9 ;  /* 0x0000000900057c02 */ /* 0x004fe20008000f00 */
[----:B------:R-:W-:Y:S01]  /*81f0*/  IMAD.U32 R4, RZ, RZ, UR8 ;  /* 0x00000008ff047e24 */ /* 0x000fe2000f8e00ff */
[----:B---3--:R-:W-:Y:S01]  /*8200*/  MOV R7, UR7 ;  /* 0x0000000700077c02 */ /* 0x008fe20008000f00 */
[----:B------:R-:W-:Y:S01]  /*8210*/  IMAD.U32 R6, RZ, RZ, UR6 ;  /* 0x00000006ff067e24 */ /* 0x000fe2000f8e00ff */
[----:B-----5:R-:W-:Y:S01]  /*8220*/  MOV R11, UR5 ;  /* 0x00000005000b7c02 */ /* 0x020fe20008000f00 */
[----:B------:R-:W-:Y:S02]  /*8230*/  IMAD.U32 R10, RZ, RZ, UR4 ;  /* 0x00000004ff0a7e24 */ /* 0x000fe4000f8e00ff */
[----:B------:R-:W-:Y:S07]  /*8240*/  LEPC R20, `(.L_x_139) ;  /* 0x000000001014794e */ /* 0x000fee0000000000 */
[----:B-1--4-:R-:W-:Y:S05]  /*8250*/  CALL.ABS.NOINC R2 ;  /* 0x0000000002007343 */ /* 0x012fea0003c00000 */
.L_x_139:
[----:B------:R-:W-:Y:S01]  /*8260*/  ISETP.NE.AND P0, PT, R86, RZ, PT ;  /* 0x000000ff5600720c */ /* 0x000fe20003f05270 */
[----:B------:R-:W-:Y:S05]  /*8270*/  WARPSYNC.ALL ;  /* 0x0000000000007948 */ /* 0x000fea0003800000 */
[----:B------:R-:W-:Y:S01]  /*8280*/  IMAD.SHL.U32 R66, R49, 0x100, RZ ;  /* 0x0000010031427824 */ /* 0x000fe200078e00ff */
[----:B------:R-:W-:Y:S01]  /*8290*/  R2UR UR4, R39 ;  /* 0x00000000270472ca */ /* 0x000fe200000e0000 */
[----:B------:R-:W-:Y:S01]  /*82a0*/  IMAD.SHL.U32 R60, R51, 0x100, RZ ;  /* 0x00000100333c7824 */ /* 0x000fe200078e00ff */
[C---:B------:R-:W-:Y:S01]  /*82b0*/  SHF.L.U32 R2, R48.reuse, 0x10, RZ ;  /* 0x0000001030027819 */ /* 0x040fe200000006ff */
[----:B-1--4-:R-:W-:Y:S01]  /*82c0*/  IMAD.SHL.U32 R54, R45, 0x100, RZ ;  /* 0x000001002d367824 */ /* 0x012fe200078e00ff */
[C---:B------:R-:W-:Y:S01]  /*82d0*/  PRMT R0, R48.reuse, 0x8880, RZ ;  /* 0x0000888030007816 */ /* 0x040fe200000000ff */
[----:B------:R-:W-:Y:S01]  /*82e0*/  BSSY.RECONVERGENT B0, `(.L_x_140) ;  /* 0x000009f000007945 */ /* 0x000fe20003800200 */
[----:B------:R-:W-:Y:S02]  /*82f0*/  SHF.L.U32 R3, R48, 0x8, RZ ;  /* 0x0000000830037819 */ /* 0x000fe400000006ff */
[----:B------:R-:W-:Y:S02]  /*8300*/  SHF.R.S32.HI R2, RZ, 0x18, R2 ;  /* 0x00000018ff027819 */ /* 0x000fe40000011402 */
[----:B------:R-:W-:Y:S02]  /*8310*/  PRMT R68, R49, 0x8880, RZ ;  /* 0x0000888031447816 */ /* 0x000fe400000000ff */
[----:B------:R-:W-:Y:S01]  /*8320*/  SHF.R.S32.HI R3, RZ, 0x18, R3 ;  /* 0x00000018ff037819 */ /* 0x000fe20000011403 */
[----:B------:R-:W-:Y:S01]  /*8330*/  LDTM.16dp32bit_t0_t15.x32 R4, tmem[UR4+0x40] ;  /* 0x00004004000479ee */ /* 0x000fe20008a80000 */
[----:B------:R-:W1:Y:S01]  /*8340*/  LDTM.16dp32bit_t16_t31.x32 R4, tmem[UR4+0x60] ;  /* 0x00006004000479ee */ /* 0x000e620008aa0000 */
[----:B------:R-:W-:Y:S01]  /*8350*/  NOP ;  /* 0x0000000000007918 */ /* 0x000fe20000000000 */
[C---:B------:R-:W-:Y:S02]  /*8360*/  SHF.L.U32 R63, R50.reuse, 0x8, RZ ;  /* 0x00000008323f7819 */ /* 0x040fe400000006ff */
[C---:B------:R-:W-:Y:S02]  /*8370*/  PRMT R62, R51.reuse, 0x8880, RZ ;  /* 0x00008880333e7816 */ /* 0x040fe400000000ff */
[----:B------:R-:W-:Y:S02]  /*8380*/  SHF.L.U32 R61, R51, 0x10, RZ ;  /* 0x00000010333d7819 */ /* 0x000fe400000006ff */
[----:B------:R-:W-:Y:S02]  /*8390*/  R2UR UR5, R43 ;  /* 0x000000002b0572ca */ /* 0x000fe400000e0000 */
[----:B------:R-:W-:Y:S01]  /*83a0*/  SHF.R.S32.HI R39, RZ, 0x18, R48 ;  /* 0x00000018ff277819 */ /* 0x000fe20000011430 */
[----:B------:R-:W-:Y:S01]  /*83b0*/  IMAD.SHL.U32 R48, R47, 0x100, RZ ;  /* 0x000001002f307824 */ /* 0x000fe200078e00ff */
[----:B------:R-:W-:Y:S02]  /*83c0*/  SHF.L.U32 R67, R49, 0x10, RZ ;  /* 0x0000001031437819 */ /* 0x000fe400000006ff */
[C---:B------:R-:W-:Y:S02]  /*83d0*/  PRMT R65, R50.reuse, 0x8880, RZ ;  /* 0x0000888032417816 */ /* 0x040fe400000000ff */
[----:B------:R-:W-:Y:S02]  /*83e0*/  SHF.R.S32.HI R41, RZ, 0x18, R49 ;  /* 0x00000018ff297819 */ /* 0x000fe40000011431 */
[----:B------:R-:W-:Y:S02]  /*83f0*/  SHF.L.U32 R64, R50, 0x10, RZ ;  /* 0x0000001032407819 */ /* 0x000fe400000006ff */
[----:B------:R-:W-:Y:S01]  /*8400*/  SHF.R.S32.HI R42, RZ, 0x18, R50 ;  /* 0x00000018ff2a7819 */ /* 0x000fe20000011432 */
[----:B------:R-:W-:Y:S01]  /*8410*/  UIADD3 UR4, UPT, UPT, UR5, 0x290, URZ ;  /* 0x0000029005047890 */ /* 0x000fe2000fffe0ff */
[----:B------:R-:W-:Y:S01]  /*8420*/  PRMT R59, R44, 0x8880, RZ ;  /* 0x000088802c3b7816 */ /* 0x000fe200000000ff */
[C---:B-1----:R-:W-:Y:S02]  /*8430*/  IMAD R4, R38.reuse, R4, RZ ;  /* 0x0000000426047224 */ /* 0x042fe400078e02ff */
[----:B------:R-:W-:Y:S01]  /*8440*/  UPRMT UR4, UR45, 0x654, UR4 ;  /* 0x000006542d047896 */ /* 0x000fe20008000004 */
[C---:B------:R-:W-:Y:S01]  /*8450*/  IMAD R5, R38.reuse, R5, RZ ;  /* 0x0000000526057224 */ /* 0x040fe200078e02ff */
[----:B------:R-:W-:Y:S01]  /*8460*/  SHF.R.S32.HI R43, RZ, 0x18, R51 ;  /* 0x00000018ff2b7819 */ /* 0x000fe20000011433 */
[----:B------:R-:W-:Y:S01]  /*8470*/  IMAD R6, R38, R6, RZ ;  /* 0x0000000626067224 */ /* 0x000fe200078e02ff */
[----:B------:R-:W-:Y:S01]  /*8480*/  SHF.L.U32 R51, R46, 0x8, RZ ;  /* 0x000000082e337819 */ /* 0x000fe200000006ff */
[----:B------:R-:W-:Y:S01]  /*8490*/  IMAD R4, R0, R40, R4 ;  /* 0x0000002800047224 */ /* 0x000fe200078e0204 */
[----:B------:R-:W-:Y:S01]  /*84a0*/  MOV R0, R68 ;  /* 0x0000004400007202 */ /* 0x000fe20000000f00 */
[----:B------:R-:W-:Y:S01]  /*84b0*/  IMAD R7, R38, R7, RZ ;  /* 0x0000000726077224 */ /* 0x000fe200078e02ff */
[----:B------:R-:W-:Y:S01]  /*84c0*/  SHF.L.U32 R58, R44, 0x10, RZ ;  /* 0x000000102c3a7819 */ /* 0x000fe200000006ff */
[-C--:B------:R-:W-:Y:S01]  /*84d0*/  IMAD R5, R2, R40.reuse, R5 ;  /* 0x0000002802057224 */ /* 0x080fe200078e0205 */
[----:B------:R-:W-:Y:S01]  /*84e0*/  SYNCS.ARRIVE.TRANS64.RED.A1T0 RZ, [UR4], RZ ;  /* 0x000000ffffff79a7 */ /* 0x000fe20008100404 */
[----:B------:R-:W-:Y:S01]  /*84f0*/  IMAD R6, R3, R40, R6 ;  /* 0x0000002803067224 */ /* 0x000fe200078e0206 */
[----:B------:R-:W-:Y:S01]  /*8500*/  SHF.R.S32.HI R2, RZ, 0x18, R67 ;  /* 0x00000018ff027819 */ /* 0x000fe20000011443 */
[C---:B------:R-:W-:Y:S01]  /*8510*/  IMAD R8, R38.reuse, R8, RZ ;  /* 0x0000000826087224 */ /* 0x040fe200078e02ff */
[----:B------:R-:W-:Y:S01]  /*8520*/  SHF.R.S32.HI R3, RZ, 0x18, R66 ;  /* 0x00000018ff037819 */ /* 0x000fe20000011442 */
[-C--:B------:R-:W-:Y:S01]  /*8530*/  IMAD R7, R39, R40.reuse, R7 ;  /* 0x0000002827077224 */ /* 0x080fe200078e0207 */
[----:B------:R-:W-:Y:S01]  /*8540*/  MOV R39, R65 ;  /* 0x0000004100277202 */ /* 0x000fe20000000f00 */
[----:B------:R-:W-:Y:S01]  /*8550*/  IMAD R9, R38, R9, RZ ;  /* 0x0000000926097224 */ /* 0x000fe200078e02ff */
[C---:B------:R-:W-:Y:S01]  /*8560*/  PRMT R56, R45.reuse, 0x8880, RZ ;  /* 0x000088802d387816 */ /* 0x040fe200000000ff */
[----:B------:R-:W-:Y:S01]  /*8570*/  IMAD R8, R0, R40, R8 ;  /* 0x0000002800087224 */ /* 0x000fe200078e0208 */
[----:B------:R-:W-:Y:S01]  /*8580*/  SHF.L.U32 R55, R45, 0x10, RZ ;  /* 0x000000102d377819 */ /* 0x000fe200000006ff */
[----:B------:R-:W-:Y:S01]  /*8590*/  IMAD R10, R38, R10, RZ ;  /* 0x0000000a260a7224 */ /* 0x000fe200078e02ff */
[----:B------:R-:W-:Y:S01]  /*85a0*/  PRMT R53, R46, 0x8880, RZ ;  /* 0x000088802e357816 */ /* 0x000fe200000000ff */
[----:B------:R-:W-:Y:S01]  /*85b0*/  IMAD R9, R2, R40, R9 ;  /* 0x0000002802097224 */ /* 0x000fe200078e0209 */
[----:B------:R-:W-:Y:S01]  /*85c0*/  SHF.R.S32.HI R45, RZ, 0x18, R45 ;  /* 0x00000018ff2d7819 */ /* 0x000fe2000001142d */
[----:B------:R-:W-:Y:S01]  /*85d0*/  IMAD R0, R38, R20, RZ ;  /* 0x0000001426007224 */ /* 0x000fe200078e02ff */
[----:B------:R-:W-:Y:S01]  /*85e0*/  SHF.L.U32 R52, R46, 0x10, RZ ;  /* 0x000000102e347819 */ /* 0x000fe200000006ff */
[C---:B------:R-:W-:Y:S01]  /*85f0*/  IMAD R11, R38.reuse, R11, RZ ;  /* 0x0000000b260b7224 */ /* 0x040fe200078e02ff */
[C---:B------:R-:W-:Y:S01]  /*8600*/  PRMT R50, R47.reuse, 0x8880, RZ ;  /* 0x000088802f327816 */ /* 0x040fe200000000ff */
[C---:B------:R-:W-:Y:S01]  /*8610*/  IMAD R2, R38.reuse, R21, RZ ;  /* 0x0000001526027224 */ /* 0x040fe200078e02ff */
[----:B------:R-:W-:Y:S01]  /*8620*/  SHF.R.S32.HI R46, RZ, 0x18, R46 ;  /* 0x00000018ff2e7819 */ /* 0x000fe2000001142e */
[C---:B------:R-:W-:Y:S01]  /*8630*/  IMAD R20, R38.reuse, R24, RZ ;  /* 0x0000001826147224 */ /* 0x040fe200078e02ff */
[----:B------:R-:W-:Y:S01]  /*8640*/  SHF.L.U32 R49, R47, 0x10, RZ ;  /* 0x000000102f317819 */ /* 0x000fe200000006ff */
[C---:B------:R-:W-:Y:S01]  /*8650*/  IMAD R21, R38.reuse, R25, RZ ;  /* 0x0000001926157224 */ /* 0x040fe200078e02ff */
[----:B------:R-:W-:Y:S01]  /*8660*/  SHF.R.S32.HI R47, RZ, 0x18, R47 ;  /* 0x00000018ff2f7819 */ /* 0x000fe2000001142f */
[----:B------:R-:W-:Y:S01]  /*8670*/  IMAD R24, R38, R28, RZ ;  /* 0x0000001c26187224 */ /* 0x000fe200078e02ff */
[----:B------:R-:W-:Y:S01]  /*8680*/  SHF.L.U32 R57, R44, 0x8, RZ ;  /* 0x000000082c397819 */ /* 0x000fe200000006ff */
[----:B------:R-:W-:Y:S01]  /*8690*/  IMAD R10, R3, R40, R10 ;  /* 0x00000028030a7224 */ /* 0x000fe200078e020a */
[----:B------:R-:W-:Y:S01]  /*86a0*/  SHF.R.S32.HI R44, RZ, 0x18, R44 ;  /* 0x00000018ff2c7819 */ /* 0x000fe2000001142c */
[----:B------:R-:W-:Y:S01]  /*86b0*/  IMAD R12, R38, R12, RZ ;  /* 0x0000000c260c7224 */ /* 0x000fe200078e02ff */
[----:B------:R-:W-:Y:S01]  /*86c0*/  IADD3 R36, PT, PT, R36, 0x1, RZ ;  /* 0x0000000124247810 */ /* 0x000fe20007ffe0ff */
[C---:B------:R-:W-:Y:S02]  /*86d0*/  IMAD R25, R38.reuse, R29, RZ ;  /* 0x0000001d26197224 */ /* 0x040fe400078e02ff */
[C---:B------:R-:W-:Y:S01]  /*86e0*/  IMAD R28, R38.reuse, R32, RZ ;  /* 0x00000020261c7224 */ /* 0x040fe200078e02ff */
[----:B------:R-:W-:Y:S01]  /*86f0*/  SHF.R.S32.HI R32, RZ, 0x18, R64 ;  /* 0x00000018ff207819 */ /* 0x000fe20000011440 */
[C---:B------:R-:W-:Y:S01]  /*8700*/  IMAD R29, R38.reuse, R33, RZ ;  /* 0x00000021261d7224 */ /* 0x040fe200078e02ff */
[----:B------:R-:W-:Y:S01]  /*8710*/  I2IP.S8.S32.SAT R33, R7, R6, RZ ;  /* 0x0000000607217239 */ /* 0x000fe200000014ff */
[----:B------:R-:W-:Y:S01]  /*8720*/  IMAD R11, R41, R40, R11 ;  /* 0x00000028290b7224 */ /* 0x000fe200078e020b */
[----:B------:R-:W-:Y:S01]  /*8730*/  SHF.R.S32.HI R6, RZ, 0x18, R63 ;  /* 0x00000018ff067819 */ /* 0x000fe2000001143f */
[C---:B------:R-:W-:Y:S01]  /*8740*/  IMAD R13, R38.reuse, R13, RZ ;  /* 0x0000000d260d7224 */ /* 0x040fe200078e02ff */
[----:B------:R-:W-:Y:S01]  /*8750*/  MOV R7, R62 ;  /* 0x0000003e00077202 */ /* 0x000fe20000000f00 */
[C---:B------:R-:W-:Y:S02]  /*8760*/  IMAD R14, R38.reuse, R14, RZ ;  /* 0x0000000e260e7224 */ /* 0x040fe400078e02ff */
[C---:B------:R-:W-:Y:S02]  /*8770*/  IMAD R3, R38.reuse, R22, RZ ;  /* 0x0000001626037224 */ /* 0x040fe400078e02ff */
[----:B------:R-:W-:Y:S02]  /*8780*/  IMAD R12, R39, R40, R12 ;  /* 0x00000028270c7224 */ /* 0x000fe400078e020c */
[C---:B------:R-:W-:Y:S02]  /*8790*/  IMAD R22, R38.reuse, R26, RZ ;  /* 0x0000001a26167224 */ /* 0x040fe400078e02ff */
[C---:B------:R-:W-:Y:S02]  /*87a0*/  IMAD R15, R38.reuse, R15, RZ ;  /* 0x0000000f260f7224 */ /* 0x040fe400078e02ff */
[----:B------:R-:W-:Y:S02]  /*87b0*/  IMAD R26, R38, R30, RZ ;  /* 0x0000001e261a7224 */ /* 0x000fe400078e02ff */
[----:B------:R-:W-:Y:S02]  /*87c0*/  IMAD R13, R32, R40, R13 ;  /* 0x00000028200d7224 */ /* 0x000fe400078e020d */
[C---:B------:R-:W-:Y:S01]  /*87d0*/  IMAD R30, R38.reuse, R34, RZ ;  /* 0x00000022261e7224 */ /* 0x040fe200078e02ff */
[----:B------:R-:W-:Y:S01]  /*87e0*/  I2IP.S8.S32.SAT R34, R11, R10, RZ ;  /* 0x0000000a0b227239 */ /* 0x000fe200000014ff */
[----:B------:R-:W-:Y:S01]  /*87f0*/  IMAD R16, R38, R16, RZ ;  /* 0x0000001026107224 */ /* 0x000fe200078e02ff */
[----:B------:R-:W-:Y:S01]  /*8800*/  SHF.R.S32.HI R10, RZ, 0x18, R61 ;  /* 0x00000018ff0a7819 */ /* 0x000fe2000001143d */
[----:B------:R-:W-:Y:S01]  /*8810*/  IMAD R14, R6, R40, R14 ;  /* 0x00000028060e7224 */ /* 0x000fe200078e020e */
[----:B------:R-:W-:Y:S01]  /*8820*/  I2IP.S8.S32.SAT R61, R9, R8, R34 ;  /* 0x00000008093d7239 */ /* 0x000fe20000001422 */
[----:B------:R-:W-:Y:S01]  /*8830*/  IMAD R17, R38, R17, RZ ;  /* 0x0000001126117224 */ /* 0x000fe200078e02ff */
[----:B------:R-:W-:Y:S01]  /*8840*/  SHF.R.S32.HI R11, RZ, 0x18, R60 ;  /* 0x00000018ff0b7819 */ /* 0x000fe2000001143c */
[----:B------:R-:W-:Y:S01]  /*8850*/  IMAD R15, R42, R40, R15 ;  /* 0x000000282a0f7224 */ /* 0x000fe200078e020f */
[----:B------:R-:W-:Y:S01]  /*8860*/  I2IP.S8.S32.SAT R60, R5, R4, R33 ;  /* 0x00000004053c7239 */ /* 0x000fe20000001421 */
[C---:B------:R-:W-:Y:S01]  /*8870*/  IMAD R18, R38.reuse, R18, RZ ;  /* 0x0000001226127224 */ /* 0x040fe200078e02ff */
[----:B------:R-:W-:Y:S01]  /*8880*/  SHF.R.S32.HI R5, RZ, 0x18, R58 ;  /* 0x00000018ff057819 */ /* 0x000fe2000001143a */
[----:B------:R-:W-:Y:S01]  /*8890*/  IMAD R16, R7, R40, R16 ;  /* 0x0000002807107224 */ /* 0x000fe200078e0210 */
[----:B------:R-:W-:Y:S01]  /*88a0*/  I2IP.S8.S32.SAT R14, R15, R14, RZ ;  /* 0x0000000e0f0e7239 */ /* 0x000fe200000014ff */
[----:B------:R-:W-:Y:S01]  /*88b0*/  IMAD R19, R38, R19, RZ ;  /* 0x0000001326137224 */ /* 0x000fe200078e02ff */
[----:B------:R-:W-:Y:S01]  /*88c0*/  SHF.R.S32.HI R7, RZ, 0x18, R48 ;  /* 0x00000018ff077819 */ /* 0x000fe20000011430 */
[----:B------:R-:W-:Y:S01]  /*88d0*/  IMAD R17, R10, R40, R17 ;  /* 0x000000280a117224 */ /* 0x000fe200078e0211 */
[----:B------:R-:W-:Y:S01]  /*88e0*/  I2IP.S8.S32.SAT R62, R13, R12, R14 ;  /* 0x0000000c0d3e7239 */ /* 0x000fe2000000140e */
[-C--:B------:R-:W-:Y:S01]  /*88f0*/  IMAD R18, R11, R40.reuse, R18 ;  /* 0x000000280b127224 */ /* 0x080fe200078e0212 */
[----:B------:R-:W-:Y:S01]  /*8900*/  SHF.R.S32.HI R6, RZ, 0x18, R57 ;  /* 0x00000018ff067819 */ /* 0x000fe20000011439 */
[----:B------:R-:W-:Y:S02]  /*8910*/  IMAD.MOV.U32 R4, RZ, RZ, R59 ;  /* 0x000000ffff047224 */ /* 0x000fe400078e003b */
[-C--:B------:R-:W-:Y:S02]  /*8920*/  IMAD R19, R43, R40.reuse, R19 ;  /* 0x000000282b137224 */ /* 0x080fe400078e0213 */
[----:B------:R-:W-:Y:S01]  /*8930*/  IMAD R0, R4, R40, R0 ;  /* 0x0000002804007224 */ /* 0x000fe200078e0200 */
[----:B------:R-:W-:Y:S01]  /*8940*/  MOV R4, R56 ;  /* 0x0000003800047202 */ /* 0x000fe20000000f00 */
[----:B------:R-:W-:Y:S01]  /*8950*/  IMAD R23, R38, R23, RZ ;  /* 0x0000001726177224 */ /* 0x000fe200078e02ff */
[----:B------:R-:W-:Y:S01]  /*8960*/  I2IP.S8.S32.SAT R18, R19, R18, RZ ;  /* 0x0000001213127239 */ /* 0x000fe200000014ff */
[-C--:B------:R-:W-:Y:S01]  /*8970*/  IMAD R2, R5, R40.reuse, R2 ;  /* 0x0000002805027224 */ /* 0x080fe200078e0202 */
[----:B------:R-:W-:Y:S01]  /*8980*/  SHF.R.S32.HI R5, RZ, 0x18, R55 ;  /* 0x00000018ff057819 */ /* 0x000fe20000011437 */
[----:B------:R-:W-:Y:S01]  /*8990*/  IMAD R3, R6, R40, R3 ;  /* 0x0000002806037224 */ /* 0x000fe200078e0203 */
[----:B------:R-:W-:Y:S01]  /*89a0*/  I2IP.S8.S32.SAT R63, R17, R16, R18 ;  /* 0x00000010113f7239 */ /* 0x000fe20000001412 */
[-C--:B------:R-:W-:Y:S01]  /*89b0*/  IMAD R23, R44, R40.reuse, R23 ;  /* 0x000000282c177224 */ /* 0x080fe200078e0217 */
[----:B------:R-:W-:Y:S01]  /*89c0*/  SHF.R.S32.HI R6, RZ, 0x18, R54 ;  /* 0x00000018ff067819 */ /* 0x000fe20000011436 */
[-C--:B------:R-:W-:Y:S01]  /*89d0*/  IMAD R20, R4, R40.reuse, R20 ;  /* 0x0000002804147224 */ /* 0x080fe200078e0214 */
[----:B------:R-:W-:Y:S01]  /*89e0*/  MOV R4, R53 ;  /* 0x0000003500047202 */ /* 0x000fe20000000f00 */
[----:B------:R1:W-:Y:S01]  /*89f0*/  STS.128 [R69+UR44+0x3400], R60 ;  /* 0x0034003c45007988 */ /* 0x0003e20008000c2c */
[----:B------:R-:W-:Y:S01]  /*8a00*/  IMAD R27, R38, R27, RZ ;  /* 0x0000001b261b7224 */ /* 0x000fe200078e02ff */
[----:B------:R-:W-:Y:S01]  /*8a10*/  I2IP.S8.S32.SAT R3, R23, R3, RZ ;  /* 0x0000000317037239 */ /* 0x000fe200000014ff */
[-C--:B------:R-:W-:Y:S01]  /*8a20*/  IMAD R21, R5, R40.reuse, R21 ;  /* 0x0000002805157224 */ /* 0x080fe200078e0215 */
[----:B------:R-:W-:Y:S01]  /*8a30*/  SHF.R.S32.HI R5, RZ, 0x18, R52 ;  /* 0x00000018ff057819 */ /* 0x000fe20000011434 */
[-C--:B------:R-:W-:Y:S01]  /*8a40*/  IMAD R22, R6, R40.reuse, R22 ;  /* 0x0000002806167224 */ /* 0x080fe200078e0216 */
[----:B------:R-:W-:Y:S01]  /*8a50*/  SHF.R.S32.HI R6, RZ, 0x18, R49 ;  /* 0x00000018ff067819 */ /* 0x000fe20000011431 */
[-C--:B------:R-:W-:Y:S02]  /*8a60*/  IMAD R27, R45, R40.reuse, R27 ;  /* 0x000000282d1b7224 */ /* 0x080fe400078e021b */
[-C--:B------:R-:W-:Y:S01]  /*8a70*/  IMAD R24, R4, R40.reuse, R24 ;  /* 0x0000002804187224 */ /* 0x080fe200078e0218 */
[----:B------:R-:W-:Y:S01]  /*8a80*/  SHF.R.S32.HI R4, RZ, 0x18, R51 ;  /* 0x00000018ff047819 */ /* 0x000fe20000011433 */
[----:B------:R-:W-:Y:S01]  /*8a90*/  IMAD R25, R5, R40, R25 ;  /* 0x0000002805197224 */ /* 0x000fe200078e0219 */
[----:B------:R-:W-:Y:S01]  /*8aa0*/  MOV R5, R50 ;  /* 0x0000003200057202 */ /* 0x000fe20000000f00 */
[----:B------:R-:W-:Y:S02]  /*8ab0*/  IMAD R31, R38, R31, RZ ;  /* 0x0000001f261f7224 */ /* 0x000fe400078e02ff */
[----:B------:R-:W-:Y:S01]  /*8ac0*/  IMAD R26, R4, R40, R26 ;  /* 0x00000028041a7224 */ /* 0x000fe200078e021a */
[----:B------:R-:W-:Y:S01]  /*8ad0*/  I2IP.S8.S32.SAT R4, R2, R0, R3 ;  /* 0x0000000002047239 */ /* 0x000fe20000001403 */
[-C--:B------:R-:W-:Y:S02]  /*8ae0*/  IMAD R31, R46, R40.reuse, R31 ;  /* 0x000000282e1f7224 */ /* 0x080fe400078e021f */
[----:B------:R-:W-:Y:S01]  /*8af0*/  IMAD R28, R5, R40, R28 ;  /* 0x00000028051c7224 */ /* 0x000fe200078e021c */
[----:B------:R-:W-:Y:S01]  /*8b00*/  I2IP.S8.S32.SAT R5, R27, R22, RZ ;  /* 0x000000161b057239 */ /* 0x000fe200000014ff */
[----:B------:R-:W-:Y:S01]  /*8b10*/  IMAD R29, R6, R40, R29 ;  /* 0x00000028061d7224 */ /* 0x000fe200078e021d */
[----:B------:R-:W-:Y:S01]  /*8b20*/  I2IP.S8.S32.SAT R6, R31, R26, RZ ;  /* 0x0000001a1f067239 */ /* 0x000fe200000014ff */
[----:B------:R-:W-:Y:S01]  /*8b30*/  IMAD R35, R38, R35, RZ ;  /* 0x0000002326237224 */ /* 0x000fe200078e02ff */
[----:B------:R-:W-:Y:S01]  /*8b40*/  I2IP.S8.S32.SAT R5, R21, R20, R5 ;  /* 0x0000001415057239 */ /* 0x000fe20000001405 */
[----:B------:R-:W-:Y:S01]  /*8b50*/  IMAD R30, R7, R40, R30 ;  /* 0x00000028071e7224 */ /* 0x000fe200078e021e */
[----:B------:R-:W-:Y:S01]  /*8b60*/  I2IP.S8.S32.SAT R6, R25, R24, R6 ;  /* 0x0000001819067239 */ /* 0x000fe20000001406 */
[----:B------:R-:W-:Y:S05]  /*8b70*/  IMAD R35, R47, R40, R35 ;  /* 0x000000282f237224 */ /* 0x000fea00078e0223 */
[----:B------:R-:W-:Y:S04]  /*8b80*/  I2IP.S8.S32.SAT R7, R35, R30, RZ ;  /* 0x0000001e23077239 */ /* 0x000fe800000014ff */
[----:B------:R-:W-:Y:S05]  /*8b90*/  I2IP.S8.S32.SAT R7, R29, R28, R7 ;  /* 0x0000001c1d077239 */ /* 0x000fea0000001407 */
        /* <DEDUP_REMOVED lines=10> */
[----:B------:R-:W-:Y:S02]  /*8c40*/  UIADD3 UR9, UPT, UPT, UR49, 0x40, URZ ;  /* 0x0000004031097890 */ /* 0x000fe4000fffe0ff */
[----:B------:R-:W-:Y:S01]  /*8c50*/  UIADD3 UR8, UPT, UPT, UR44, 0x3400, URZ ;  /* 0x000034002c087890 */ /* 0x000fe2000fffe0ff */
[----:B------:R-:W-:Y:S01]  /*8c60*/  UMOV UR10, UR50 ;  /* 0x00000032000a7c82 */ /* 0x000fe20008000000 */
[----:B------:R-:W-:Y:S01]  /*8c70*/  UMOV UR11, UR36 ;  /* 0x00000024000b7c82 */ /* 0x000fe20008000000 */
[----:B--2---:R-:W-:Y:S04]  /*8c80*/  UIADD3 UR4, UP0, UPT, UR6, 0x680, URZ ;  /* 0x0000068006047890 */ /* 0x004fe8000ff1e0ff */
[----:B------:R-:W-:Y:S09]  /*8c90*/  UIADD3.X UR5, UPT, UPT, URZ, UR7, URZ, UP0, !UPT ;  /* 0x00000007ff057290 */ /* 0x000ff200087fe4ff */
[----:B------:R2:W-:Y:S01]  /*8ca0*/  UTMASTG.3D [UR8], [UR4] ;  /* 0x00000008040073b5 */ /* 0x0005e20008010000 */
[----:B------:R0:W-:Y:S01]  /*8cb0*/  UTMACMDFLUSH ;  /* 0x00000000000079b7 */ /* 0x0001e20000000000 */
[----:B--2---:R-:W-:Y:S04]  /*8cc0*/  DEPBAR.LE SB0, 0x1 ;  /* 0x000080400000791a */ /* 0x004fe80000000000 */
.L_x_141:
[----:B------:R-:W-:Y:S05]  /*8cd0*/  BSYNC.RECONVERGENT B0 ;  /* 0x0000000000007941 */ /* 0x000fea0003800200 */
.L_x_140:
[----:B------:R-:W-:Y:S01]  /*8ce0*/  R2UR UR4, R76 ;  /* 0x000000004c0472ca */ /* 0x000fe200000e0000 */
[----:B------:R-:W-:Y:S01]  /*8cf0*/  BAR.SYNC.DEFER_BLOCKING 0x1, 0x80 ;  /* 0x0042000000007b1d */ /* 0x000fe20000010000 */
[----:B------:R-:W-:Y:S01]  /*8d00*/  ISETP.NE.AND P0, PT, R78, 0x2, PT ;  /* 0x000000024e00780c */ /* 0x000fe20003f05270 */
[----:B------:R-:W-:Y:S01]  /*8d10*/  UISETP.NE.AND UP0, UPT, UR46, URZ, UPT ;  /* 0x000000ff2e00728c */ /* 0x000fe2000bf05270 */
[----:B------:R-:W-:Y:S01]  /*8d20*/  ISETP.NE.AND P1, PT, R36, 0x4, PT ;  /* 0x000000042400780c */ /* 0x000fe20003f25270 */
[----:B------:R-:W-:Y:S01]  /*8d30*/  UIADD3 UR20, UPT, UPT, UR38, UR63, URZ ;  /* 0x0000003f26147290 */ /* 0x000fe2000fffe0ff */
[----:B------:R-:W-:Y:S02]  /*8d40*/  SEL R2, RZ, 0x1, P0 ;  /* 0x00000001ff027807 */ /* 0x000fe40000000000 */
[----:B------:R-:W-:Y:S02]  /*8d50*/  SEL R0, RZ, 0x1, P1 ;  /* 0x00000001ff007807 */ /* 0x000fe40000800000 */
[----:B------:R-:W-:Y:S02]  /*8d60*/  LOP3.LUT R82, R82, R2, RZ, 0x3c, !PT ;  /* 0x0000000252527212 */ /* 0x000fe400078e3cff */
[----:B------:R-:W-:Y:S01]  /*8d70*/  LOP3.LUT R83, R83, R0, RZ, 0x3c, !PT ;  /* 0x0000000053537212 */ /* 0x000fe200078e3cff */
[----:B------:R-:W-:Y:S01]  /*8d80*/  UIADD3 UR26, UPT, UPT, UR37, UR4, URZ ;  /* 0x00000004251a7290 */ /* 0x000fe2000fffe0ff */
[----:B------:R-:W-:Y:S02]  /*8d90*/  SEL R78, R78, RZ, P0 ;  /* 0x000000ff4e4e7207 */ /* 0x000fe40000000000 */
[----:B------:R-:W-:Y:S01]  /*8da0*/  SEL R36, R36, RZ, P1 ;  /* 0x000000ff24247207 */ /* 0x000fe20000800000 */
[----:B------:R-:W-:Y:S01]  /*8db0*/  UMOV UR36, UR59 ;  /* 0x0000003b00247c82 */ /* 0x000fe20008000000 */
[----:B------:R-:W-:Y:S07]  /*8dc0*/  BRA.U UP0, `(.L_x_142) ;  /* 0xffffffd500787547 */ /* 0x000fee000b83ffff */
[----:B------:R-:W-:Y:S05]  /*8dd0*/  EXIT ;  /* 0x000000000000794d */ /* 0x000fea0003800000 */
.L_x_25:
[----:B---3--:R3:W4:Y:S02]  /*8de0*/  SYNCS.PHASECHK.TRANS64.TRYWAIT P0, [R0+URZ+0x2c0], R2 ;  /* 0x0002c002000075a7 */ /* 0x00872400080011ff */
[----:B----4-:R-:W-:Y:S05]  /*8df0*/  @!P0 NANOSLEEP.SYNCS 0x989680 ;  /* 0x009896800000895d */ /* 0x010fea0003900000 */
[----:B------:R-:W4:Y:S02]  /*8e00*/  @!P0 SYNCS.PHASECHK.TRANS64 P0, [R0+URZ+0x2c0], R2 ;  /* 0x0002c002000085a7 */ /* 0x000f2400080010ff */
[----:B----4-:R-:W-:Y:S05]  /*8e10*/  @!P0 BRA `(.L_x_25) ;  /* 0xfffffffc00f08947 */ /* 0x010fea000383ffff */
[----:B------:R-:W-:Y:S05]  /*8e20*/  BRA `(.L_x_143) ;  /* 0xffffff8c00d07947 */ /* 0x000fea000383ffff */
.L_x_28:
[----:B--2---:R-:W-:-:S07]  /*8e30*/  MOV R0, UR33 ;  /* 0x0000002100007c02 */ /* 0x004fce0008000f00 */
.L_x_144:
[----:B--2---:R2:W3:Y:S02]  /*8e40*/  SYNCS.PHASECHK.TRANS64.TRYWAIT P0, [R0+URZ+0x110], R3 ;  /* 0x00011003000075a7 */ /* 0x0044e400080011ff */
[----:B---3--:R-:W-:Y:S05]  /*8e50*/  @!P0 NANOSLEEP.SYNCS 0x989680 ;  /* 0x009896800000895d */ /* 0x008fea0003900000 */
[----:B------:R-:W3:Y:S02]  /*8e60*/  @!P0 SYNCS.PHASECHK.TRANS64 P0, [R0+URZ+0x110], R3 ;  /* 0x00011003000085a7 */ /* 0x000ee400080010ff */
[----:B---3--:R-:W-:Y:S05]  /*8e70*/  @!P0 BRA `(.L_x_144) ;  /* 0xfffffffc00f08947 */ /* 0x008fea000383ffff */
[----:B------:R-:W-:Y:S05]  /*8e80*/  BRA `(.L_x_27) ;  /* 0xffffff9000187947 */ /* 0x000fea000383ffff */
.L_x_35:
[----:B-1----:R-:W-:-:S07]  /*8e90*/  MOV R0, UR17 ;  /* 0x0000001100007c02 */ /* 0x002fce0008000f00 */
.L_x_145:
[----:B-1----:R1:W2:Y:S02]  /*8ea0*/  SYNCS.PHASECHK.TRANS64.TRYWAIT P0, [R0+URZ+0x110], R3 ;  /* 0x00011003000075a7 */ /* 0x0022a400080011ff */
[----:B--2---:R-:W-:Y:S05]  /*8eb0*/  @!P0 NANOSLEEP.SYNCS 0x989680 ;  /* 0x009896800000895d */ /* 0x004fea0003900000 */
[----:B------:R-:W2:Y:S02]  /*8ec0*/  @!P0 SYNCS.PHASECHK.TRANS64 P0, [R0+URZ+0x110], R3 ;  /* 0x00011003000085a7 */ /* 0x000ea400080010ff */
[----:B--2---:R-:W-:Y:S05]  /*8ed0*/  @!P0 BRA `(.L_x_145) ;  /* 0xfffffffc00f08947 */ /* 0x004fea000383ffff */
[----:B------:R-:W-:Y:S05]  /*8ee0*/  BRA `(.L_x_34) ;  /* 0xffffff9000d47947 */ /* 0x000fea000383ffff */
.L_x_40:
[----:B-1----:R1:W2:Y:S02]  /*8ef0*/  SYNCS.PHASECHK.TRANS64.TRYWAIT P0, [R3+URZ+0x250], R0 ;  /* 0x00025000030075a7 */ /* 0x0022a400080011ff */
[----:B--2---:R-:W-:Y:S05]  /*8f00*/  @!P0 NANOSLEEP.SYNCS 0x989680 ;  /* 0x009896800000895d */ /* 0x004fea0003900000 */
[----:B------:R-:W2:Y:S02]  /*8f10*/  @!P0 SYNCS.PHASECHK.TRANS64 P0, [R3+URZ+0x250], R0 ;  /* 0x00025000030085a7 */ /* 0x000ea400080010ff */
[----:B--2---:R-:W-:Y:S05]  /*8f20*/  @!P0 BRA `(.L_x_40) ;  /* 0xfffffffc00f08947 */ /* 0x004fea000383ffff */
[----:B------:R-:W-:Y:S05]  /*8f30*/  BRA `(.L_x_146) ;  /* 0xffffff9400787947 */ /* 0x000fea000383ffff */
.L_x_44:
[----:B------:R-:W-:-:S07]  /*8f40*/  MOV R0, UR4 ;  /* 0x0000000400007c02 */ /* 0x000fce0008000f00 */
.L_x_147:
[----:B-1----:R1:W2:Y:S02]  /*8f50*/  SYNCS.PHASECHK.TRANS64.TRYWAIT P0, [R0+URZ], R2 ;  /* 0x00000002000075a7 */ /* 0x0022a400080011ff */
[----:B--2---:R-:W-:Y:S05]  /*8f60*/  @!P0 NANOSLEEP.SYNCS 0x989680 ;  /* 0x009896800000895d */ /* 0x004fea0003900000 */
[----:B------:R-:W2:Y:S02]  /*8f70*/  @!P0 SYNCS.PHASECHK.TRANS64 P0, [R0+URZ], R2 ;  /* 0x00000002000085a7 */ /* 0x000ea400080010ff */
[----:B--2---:R-:W-:Y:S05]  /*8f80*/  @!P0 BRA `(.L_x_147) ;  /* 0xfffffffc00f08947 */ /* 0x004fea000383ffff */
[----:B------:R-:W-:Y:S05]  /*8f90*/  BRA `(.L_x_148) ;  /* 0xffffff9c00207947 */ /* 0x000fea000383ffff */
.L_x_45:
[----:B------:R-:W-:-:S07]  /*8fa0*/  MOV R0, UR5 ;  /* 0x0000000500007c02 */ /* 0x000fce0008000f00 */
.L_x_149:
[----:B-1----:R1:W2:Y:S02]  /*8fb0*/  SYNCS.PHASECHK.TRANS64.TRYWAIT P0, [R0+URZ], R3 ;  /* 0x00000003000075a7 */ /* 0x0022a400080011ff */
[----:B--2---:R-:W-:Y:S05]  /*8fc0*/  @!P0 NANOSLEEP.SYNCS 0x989680 ;  /* 0x009896800000895d */ /* 0x004fea0003900000 */
[----:B------:R-:W2:Y:S02]  /*8fd0*/  @!P0 SYNCS.PHASECHK.TRANS64 P0, [R0+URZ], R3 ;  /* 0x00000003000085a7 */ /* 0x000ea400080010ff */
[----:B--2---:R-:W-:Y:S05]  /*8fe0*/  @!P0 BRA `(.L_x_149) ;  /* 0xfffffffc00f08947 */ /* 0x004fea000383ffff */
[----:B------:R-:W-:Y:S05]  /*8ff0*/  BRA `(.L_x_150) ;  /* 0xffffff9c002c7947 */ /* 0x000fea000383ffff */
.L_x_46:
[----:B------:R-:W-:-:S07]  /*9000*/  MOV R0, UR5 ;  /* 0x0000000500007c02 */ /* 0x000fce0008000f00 */
.L_x_151:
[----:B-1----:R1:W2:Y:S02]  /*9010*/  SYNCS.PHASECHK.TRANS64.TRYWAIT P0, [R0+URZ], R3 ;  /* 0x00000003000075a7 */ /* 0x0022a400080011ff */
[----:B--2---:R-:W-:Y:S05]  /*9020*/  @!P0 NANOSLEEP.SYNCS 0x989680 ;  /* 0x009896800000895d */ /* 0x004fea0003900000 */
[----:B------:R-:W2:Y:S02]  /*9030*/  @!P0 SYNCS.PHASECHK.TRANS64 P0, [R0+URZ], R3 ;  /* 0x00000003000085a7 */ /* 0x000ea400080010ff */
[----:B--2---:R-:W-:Y:S05]  /*9040*/  @!P0 BRA `(.L_x_151) ;  /* 0xfffffffc00f08947 */ /* 0x004fea000383ffff */
[----:B------:R-:W-:Y:S05]  /*9050*/  BRA `(.L_x_152) ;  /* 0xffffff9c00387947 */ /* 0x000fea000383ffff */
.L_x_47:
[----:B------:R-:W-:-:S07]  /*9060*/  MOV R0, UR5 ;  /* 0x0000000500007c02 */ /* 0x000fce0008000f00 */
.L_x_153:
[----:B-1----:R1:W2:Y:S02]  /*9070*/  SYNCS.PHASECHK.TRANS64.TRYWAIT P0, [R0+URZ], R3 ;  /* 0x00000003000075a7 */ /* 0x0022a400080011ff */
[----:B--2---:R-:W-:Y:S05]  /*9080*/  @!P0 NANOSLEEP.SYNCS 0x989680 ;  /* 0x009896800000895d */ /* 0x004fea0003900000 */
[----:B------:R-:W2:Y:S02]  /*9090*/  @!P0 SYNCS.PHASECHK.TRANS64 P0, [R0+URZ], R3 ;  /* 0x00000003000085a7 */ /* 0x000ea400080010ff */
[----:B--2---:R-:W-:Y:S05]  /*90a0*/  @!P0 BRA `(.L_x_153) ;  /* 0xfffffffc00f08947 */ /* 0x004fea000383ffff */
[----:B------:R-:W-:Y:S05]  /*90b0*/  BRA `(.L_x_154) ;  /* 0xffffff9c00447947 */ /* 0x000fea000383ffff */
.L_x_48:
[----:B------:R-:W-:-:S07]  /*90c0*/  MOV R0, UR5 ;  /* 0x0000000500007c02 */ /* 0x000fce0008000f00 */
.L_x_155:
[----:B-1----:R1:W2:Y:S02]  /*90d0*/  SYNCS.PHASECHK.TRANS64.TRYWAIT P0, [R0+URZ], R3 ;  /* 0x00000003000075a7 */ /* 0x0022a400080011ff */
[----:B--2---:R-:W-:Y:S05]  /*90e0*/  @!P0 NANOSLEEP.SYNCS 0x989680 ;  /* 0x009896800000895d */ /* 0x004fea0003900000 */
[----:B------:R-:W2:Y:S02]  /*90f0*/  @!P0 SYNCS.PHASECHK.TRANS64 P0, [R0+URZ], R3 ;  /* 0x00000003000085a7 */ /* 0x000ea400080010ff */
[----:B--2---:R-:W-:Y:S05]  /*9100*/  @!P0 BRA `(.L_x_155) ;  /* 0xfffffffc00f08947 */ /* 0x004fea000383ffff */
[----:B------:R-:W-:Y:S05]  /*9110*/  BRA `(.L_x_156) ;  /* 0xffffff9c00507947 */ /* 0x000fea000383ffff */
.L_x_49:
[----:B------:R-:W-:-:S07]  /*9120*/  MOV R0, UR5 ;  /* 0x0000000500007c02 */ /* 0x000fce0008000f00 */
.L_x_157:
[----:B-1----:R1:W2:Y:S02]  /*9130*/  SYNCS.PHASECHK.TRANS64.TRYWAIT P0, [R0+URZ], R3 ;  /* 0x00000003000075a7 */ /* 0x0022a400080011ff */
[----:B--2---:R-:W-:Y:S05]  /*9140*/  @!P0 NANOSLEEP.SYNCS 0x989680 ;  /* 0x009896800000895d */ /* 0x004fea0003900000 */
[----:B------:R-:W2:Y:S02]  /*9150*/  @!P0 SYNCS.PHASECHK.TRANS64 P0, [R0+URZ], R3 ;  /* 0x00000003000085a7 */ /* 0x000ea400080010ff */
[----:B--2---:R-:W-:Y:S05]  /*9160*/  @!P0 BRA `(.L_x_157) ;  /* 0xfffffffc00f08947 */ /* 0x004fea000383ffff */
[----:B------:R-:W-:Y:S05]  /*9170*/  BRA `(.L_x_158) ;  /* 0xffffff9c005c7947 */ /* 0x000fea000383ffff */
.L_x_50:
[----:B------:R-:W-:-:S07]  /*9180*/  MOV R0, UR5 ;  /* 0x0000000500007c02 */ /* 0x000fce0008000f00 */
.L_x_159:
[----:B-1----:R1:W2:Y:S02]  /*9190*/  SYNCS.PHASECHK.TRANS64.TRYWAIT P0, [R0+URZ], R3 ;  /* 0x00000003000075a7 */ /* 0x0022a400080011ff */
[----:B--2---:R-:W-:Y:S05]  /*91a0*/  @!P0 NANOSLEEP.SYNCS 0x989680 ;  /* 0x009896800000895d */ /* 0x004fea0003900000 */
[----:B------:R-:W2:Y:S02]  /*91b0*/  @!P0 SYNCS.PHASECHK.TRANS64 P0, [R0+URZ], R3 ;  /* 0x00000003000085a7 */ /* 0x000ea400080010ff */
[----:B--2---:R-:W-:Y:S05]  /*91c0*/  @!P0 BRA `(.L_x_159) ;  /* 0xfffffffc00f08947 */ /* 0x004fea000383ffff */
[----:B------:R-:W-:Y:S05]  /*91d0*/  BRA `(.L_x_160) ;  /* 0xffffff9c00687947 */ /* 0x000fea000383ffff */
.L_x_51:
[----:B------:R-:W-:-:S07]  /*91e0*/  MOV R0, UR5 ;  /* 0x0000000500007c02 */ /* 0x000fce0008000f00 */
.L_x_161:
[----:B-1----:R1:W2:Y:S02]  /*91f0*/  SYNCS.PHASECHK.TRANS64.TRYWAIT P0, [R0+URZ], R3 ;  /* 0x00000003000075a7 */ /* 0x0022a400080011ff */
[----:B--2---:R-:W-:Y:S05]  /*9200*/  @!P0 NANOSLEEP.SYNCS 0x989680 ;  /* 0x009896800000895d */ /* 0x004fea0003900000 */
[----:B------:R-:W2:Y:S02]  /*9210*/  @!P0 SYNCS.PHASECHK.TRANS64 P0, [R0+URZ], R3 ;  /* 0x00000003000085a7 */ /* 0x000ea400080010ff */
[----:B--2---:R-:W-:Y:S05]  /*9220*/  @!P0 BRA `(.L_x_161) ;  /* 0xfffffffc00f08947 */ /* 0x004fea000383ffff */
[----:B------:R-:W-:Y:S05]  /*9230*/  BRA `(.L_x_162) ;  /* 0xffffff9c00747947 */ /* 0x000fea000383ffff */
.L_x_52:
[----:B------:R-:W-:-:S07]  /*9240*/  MOV R0, UR5 ;  /* 0x0000000500007c02 */ /* 0x000fce0008000f00 */
.L_x_163:
[----:B-1----:R1:W2:Y:S02]  /*9250*/  SYNCS.PHASECHK.TRANS64.TRYWAIT P0, [R0+URZ], R3 ;  /* 0x00000003000075a7 */ /* 0x0022a400080011ff */
[----:B--2---:R-:W-:Y:S05]  /*9260*/  @!P0 NANOSLEEP.SYNCS 0x989680 ;  /* 0x009896800000895d */ /* 0x004fea0003900000 */
[----:B------:R-:W2:Y:S02]  /*9270*/  @!P0 SYNCS.PHASECHK.TRANS64 P0, [R0+URZ], R3 ;  /* 0x00000003000085a7 */ /* 0x000ea400080010ff */
[----:B--2---:R-:W-:Y:S05]  /*9280*/  @!P0 BRA `(.L_x_163) ;  /* 0xfffffffc00f08947 */ /* 0x004fea000383ffff */
[----:B------:R-:W-:Y:S05]  /*9290*/  BRA `(.L_x_164) ;  /* 0xffffff9c00807947 */ /* 0x000fea000383ffff */
.L_x_53:
[----:B------:R-:W-:-:S07]  /*92a0*/  MOV R0, UR5 ;  /* 0x0000000500007c02 */ /* 0x000fce0008000f00 */
.L_x_165:
[----:B-1----:R1:W2:Y:S02]  /*92b0*/  SYNCS.PHASECHK.TRANS64.TRYWAIT P0, [R0+URZ], R3 ;  /* 0x00000003000075a7 */ /* 0x0022a400080011ff */
[----:B--2---:R-:W-:Y:S05]  /*92c0*/  @!P0 NANOSLEEP.SYNCS 0x989680 ;  /* 0x009896800000895d */ /* 0x004fea0003900000 */
[----:B------:R-:W2:Y:S02]  /*92d0*/  @!P0 SYNCS.PHASECHK.TRANS64 P0, [R0+URZ], R3 ;  /* 0x00000003000085a7 */ /* 0x000ea400080010ff */
[----:B--2---:R-:W-:Y:S05]  /*92e0*/  @!P0 BRA `(.L_x_165) ;  /* 0xfffffffc00f08947 */ /* 0x004fea000383ffff */
[----:B------:R-:W-:Y:S05]  /*92f0*/  BRA `(.L_x_166) ;  /* 0xffffff9c008c7947 */ /* 0x000fea000383ffff */
.L_x_54:
[----:B------:R-:W-:-:S07]  /*9300*/  MOV R0, UR5 ;  /* 0x0000000500007c02 */ /* 0x000fce0008000f00 */
.L_x_167:
[----:B-1----:R1:W2:Y:S02]  /*9310*/  SYNCS.PHASECHK.TRANS64.TRYWAIT P0, [R0+URZ], R3 ;  /* 0x00000003000075a7 */ /* 0x0022a400080011ff */
[----:B--2---:R-:W-:Y:S05]  /*9320*/  @!P0 NANOSLEEP.SYNCS 0x989680 ;  /* 0x009896800000895d */ /* 0x004fea0003900000 */
[----:B------:R-:W2:Y:S02]  /*9330*/  @!P0 SYNCS.PHASECHK.TRANS64 P0, [R0+URZ], R3 ;  /* 0x00000003000085a7 */ /* 0x000ea400080010ff */
[----:B--2---:R-:W-:Y:S05]  /*9340*/  @!P0 BRA `(.L_x_167) ;  /* 0xfffffffc00f08947 */ /* 0x004fea000383ffff */
[----:B------:R-:W-:Y:S05]  /*9350*/  BRA `(.L_x_168) ;  /* 0xffffff9c00987947 */ /* 0x000fea000383ffff */
.L_x_55:
[----:B------:R-:W-:-:S07]  /*9360*/  MOV R0, UR5 ;  /* 0x0000000500007c02 */ /* 0x000fce0008000f00 */
.L_x_169:
[----:B-1----:R1:W2:Y:S02]  /*9370*/  SYNCS.PHASECHK.TRANS64.TRYWAIT P0, [R0+URZ], R3 ;  /* 0x00000003000075a7 */ /* 0x0022a400080011ff */
[----:B--2---:R-:W-:Y:S05]  /*9380*/  @!P0 NANOSLEEP.SYNCS 0x989680 ;  /* 0x009896800000895d */ /* 0x004fea0003900000 */
[----:B------:R-:W2:Y:S02]  /*9390*/  @!P0 SYNCS.PHASECHK.TRANS64 P0, [R0+URZ], R3 ;  /* 0x00000003000085a7 */ /* 0x000ea400080010ff */
[----:B--2---:R-:W-:Y:S05]  /*93a0*/  @!P0 BRA `(.L_x_169) ;  /* 0xfffffffc00f08947 */ /* 0x004fea000383ffff */
[----:B------:R-:W-:Y:S05]  /*93b0*/  BRA `(.L_x_170) ;  /* 0xffffff9c00a47947 */ /* 0x000fea000383ffff */
.L_x_56:
[----:B------:R-:W-:-:S07]  /*93c0*/  MOV R0, UR5 ;  /* 0x0000000500007c02 */ /* 0x000fce0008000f00 */
.L_x_171:
[----:B-1----:R1:W2:Y:S02]  /*93d0*/  SYNCS.PHASECHK.TRANS64.TRYWAIT P0, [R0+URZ], R3 ;  /* 0x00000003000075a7 */ /* 0x0022a400080011ff */
[----:B--2---:R-:W-:Y:S05]  /*93e0*/  @!P0 NANOSLEEP.SYNCS 0x989680 ;  /* 0x009896800000895d */ /* 0x004fea0003900000 */
[----:B------:R-:W2:Y:S02]  /*93f0*/  @!P0 SYNCS.PHASECHK.TRANS64 P0, [R0+URZ], R3 ;  /* 0x00000003000085a7 */ /* 0x000ea400080010ff */
[----:B--2---:R-:W-:Y:S05]  /*9400*/  @!P0 BRA `(.L_x_171) ;  /* 0xfffffffc00f08947 */ /* 0x004fea000383ffff */
[----:B------:R-:W-:Y:S05]  /*9410*/  BRA `(.L_x_172) ;  /* 0xffffff9c00b07947 */ /* 0x000fea000383ffff */
.L_x_57:
[----:B------:R-:W-:-:S07]  /*9420*/  MOV R0, UR5 ;  /* 0x0000000500007c02 */ /* 0x000fce0008000f00 */
.L_x_173:
[----:B-1----:R1:W2:Y:S02]  /*9430*/  SYNCS.PHASECHK.TRANS64.TRYWAIT P0, [R0+URZ], R3 ;  /* 0x00000003000075a7 */ /* 0x0022a400080011ff */
[----:B--2---:R-:W-:Y:S05]  /*9440*/  @!P0 NANOSLEEP.SYNCS 0x989680 ;  /* 0x009896800000895d */ /* 0x004fea0003900000 */
[----:B------:R-:W2:Y:S02]  /*9450*/  @!P0 SYNCS.PHASECHK.TRANS64 P0, [R0+URZ], R3 ;  /* 0x00000003000085a7 */ /* 0x000ea400080010ff */
[----:B--2---:R-:W-:Y:S05]  /*9460*/  @!P0 BRA `(.L_x_173) ;  /* 0xfffffffc00f08947 */ /* 0x004fea000383ffff */
[----:B------:R-:W-:Y:S05]  /*9470*/  BRA `(.L_x_174) ;  /* 0xffffff9c00bc7947 */ /* 0x000fea000383ffff */
.L_x_58:
[----:B------:R-:W-:-:S07]  /*9480*/  MOV R0, UR5 ;  /* 0x0000000500007c02 */ /* 0x000fce0008000f00 */
.L_x_175:
[----:B-1----:R1:W2:Y:S02]  /*9490*/  SYNCS.PHASECHK.TRANS64.TRYWAIT P0, [R0+URZ], R3 ;  /* 0x00000003000075a7 */ /* 0x0022a400080011ff */
[----:B--2---:R-:W-:Y:S05]  /*94a0*/  @!P0 NANOSLEEP.SYNCS 0x989680 ;  /* 0x009896800000895d */ /* 0x004fea0003900000 */
[----:B------:R-:W2:Y:S02]  /*94b0*/  @!P0 SYNCS.PHASECHK.TRANS64 P0, [R0+URZ], R3 ;  /* 0x00000003000085a7 */ /* 0x000ea400080010ff */
[----:B--2---:R-:W-:Y:S05]  /*94c0*/  @!P0 BRA `(.L_x_175) ;  /* 0xfffffffc00f08947 */ /* 0x004fea000383ffff */
[----:B------:R-:W-:Y:S05]  /*94d0*/  BRA `(.L_x_176) ;  /* 0xffffff9c00c87947 */ /* 0x000fea000383ffff */
.L_x_59:
[----:B------:R-:W-:-:S07]  /*94e0*/  MOV R0, UR5 ;  /* 0x0000000500007c02 */ /* 0x000fce0008000f00 */
.L_x_177:
[----:B-1----:R1:W2:Y:S02]  /*94f0*/  SYNCS.PHASECHK.TRANS64.TRYWAIT P0, [R0+URZ], R3 ;  /* 0x00000003000075a7 */ /* 0x0022a400080011ff */
[----:B--2---:R-:W-:Y:S05]  /*9500*/  @!P0 NANOSLEEP.SYNCS 0x989680 ;  /* 0x009896800000895d */ /* 0x004fea0003900000 */
[----:B------:R-:W2:Y:S02]  /*9510*/  @!P0 SYNCS.PHASECHK.TRANS64 P0, [R0+URZ], R3 ;  /* 0x00000003000085a7 */ /* 0x000ea400080010ff */
[----:B--2---:R-:W-:Y:S05]  /*9520*/  @!P0 BRA `(.L_x_177) ;  /* 0xfffffffc00f08947 */ /* 0x004fea000383ffff */
[----:B------:R-:W-:Y:S05]  /*9530*/  BRA `(.L_x_178) ;  /* 0xffffff9c00d47947 */ /* 0x000fea000383ffff */
.L_x_60:
[----:B------:R-:W-:-:S07]  /*9540*/  MOV R0, UR5 ;  /* 0x0000000500007c02 */ /* 0x000fce0008000f00 */
.L_x_179:
[----:B-1----:R1:W2:Y:S02]  /*9550*/  SYNCS.PHASECHK.TRANS64.TRYWAIT P0, [R0+URZ], R3 ;  /* 0x00000003000075a7 */ /* 0x0022a400080011ff */
[----:B--2---:R-:W-:Y:S05]  /*9560*/  @!P0 NANOSLEEP.SYNCS 0x989680 ;  /* 0x009896800000895d */ /* 0x004fea0003900000 */
[----:B------:R-:W2:Y:S02]  /*9570*/  @!P0 SYNCS.PHASECHK.TRANS64 P0, [R0+URZ], R3 ;  /* 0x00000003000085a7 */ /* 0x000ea400080010ff */
[----:B--2---:R-:W-:Y:S05]  /*9580*/  @!P0 BRA `(.L_x_179) ;  /* 0xfffffffc00f08947 */ /* 0x004fea000383ffff */
[----:B------:R-:W-:Y:S05]  /*9590*/  BRA `(.L_x_180) ;  /* 0xffffff9c00e07947 */ /* 0x000fea000383ffff */
.L_x_61:
[----:B------:R-:W-:-:S07]  /*95a0*/  MOV R0, UR5 ;  /* 0x0000000500007c02 */ /* 0x000fce0008000f00 */
.L_x_181:
[----:B-1----:R1:W2:Y:S02]  /*95b0*/  SYNCS.PHASECHK.TRANS64.TRYWAIT P0, [R0+URZ], R3 ;  /* 0x00000003000075a7 */ /* 0x0022a400080011ff */
[----:B--2---:R-:W-:Y:S05]  /*95c0*/  @!P0 NANOSLEEP.SYNCS 0x989680 ;  /* 0x009896800000895d */ /* 0x004fea0003900000 */
[----:B------:R-:W2:Y:S02]  /*95d0*/  @!P0 SYNCS.PHASECHK.TRANS64 P0, [R0+URZ], R3 ;  /* 0x00000003000085a7 */ /* 0x000ea400080010ff */
[----:B--2---:R-:W-:Y:S05]  /*95e0*/  @!P0 BRA `(.L_x_181) ;  /* 0xfffffffc00f08947 */ /* 0x004fea000383ffff */
[----:B------:R-:W-:Y:S05]  /*95f0*/  BRA `(.L_x_182) ;  /* 0xffffff9c00ec7947 */ /* 0x000fea000383ffff */
.L_x_62:
[----:B------:R-:W-:-:S07]  /*9600*/  MOV R0, UR5 ;  /* 0x0000000500007c02 */ /* 0x000fce0008000f00 */
.L_x_183:
[----:B-1----:R1:W2:Y:S02]  /*9610*/  SYNCS.PHASECHK.TRANS64.TRYWAIT P0, [R0+URZ], R3 ;  /* 0x00000003000075a7 */ /* 0x0022a400080011ff */
[----:B--2---:R-:W-:Y:S05]  /*9620*/  @!P0 NANOSLEEP.SYNCS 0x989680 ;  /* 0x009896800000895d */ /* 0x004fea0003900000 */
[----:B------:R-:W2:Y:S02]  /*9630*/  @!P0 SYNCS.PHASECHK.TRANS64 P0, [R0+URZ], R3 ;  /* 0x00000003000085a7 */ /* 0x000ea400080010ff */
[----:B--2---:R-:W-:Y:S05]  /*9640*/  @!P0 BRA `(.L_x_183) ;  /* 0xfffffffc00f08947 */ /* 0x004fea000383ffff */
[----:B------:R-:W-:Y:S05]  /*9650*/  BRA `(.L_x_184) ;  /* 0xffffff9c00f87947 */ /* 0x000fea000383ffff */
.L_x_63:
[----:B------:R-:W-:-:S07]  /*9660*/  MOV R0, UR5 ;  /* 0x0000000500007c02 */ /* 0x000fce0008000f00 */
.L_x_185:
[----:B-1----:R1:W2:Y:S02]  /*9670*/  SYNCS.PHASECHK.TRANS64.TRYWAIT P0, [R0+URZ], R3 ;  /* 0x00000003000075a7 */ /* 0x0022a400080011ff */
[----:B--2---:R-:W-:Y:S05]  /*9680*/  @!P0 NANOSLEEP.SYNCS 0x989680 ;  /* 0x009896800000895d */ /* 0x004fea0003900000 */
[----:B------:R-:W2:Y:S02]  /*9690*/  @!P0 SYNCS.PHASECHK.TRANS64 P0, [R0+URZ], R3 ;  /* 0x00000003000085a7 */ /* 0x000ea400080010ff */
[----:B--2---:R-:W-:Y:S05]  /*96a0*/  @!P0 BRA `(.L_x_185) ;  /* 0xfffffffc00f08947 */ /* 0x004fea000383ffff */
[----:B------:R-:W-:Y:S05]  /*96b0*/  BRA `(.L_x_186) ;  /* 0xffffffa000047947 */ /* 0x000fea000383ffff */
.L_x_64:
[----:B------:R-:W-:-:S07]  /*96c0*/  MOV R0, UR5 ;  /* 0x0000000500007c02 */ /* 0x000fce0008000f00 */
.L_x_187:
[----:B-1----:R1:W2:Y:S02]  /*96d0*/  SYNCS.PHASECHK.TRANS64.TRYWAIT P0, [R0+URZ], R3 ;  /* 0x00000003000075a7 */ /* 0x0022a400080011ff */
[----:B--2---:R-:W-:Y:S05]  /*96e0*/  @!P0 NANOSLEEP.SYNCS 0x989680 ;  /* 0x009896800000895d */ /* 0x004fea0003900000 */
[----:B------:R-:W2:Y:S02]  /*96f0*/  @!P0 SYNCS.PHASECHK.TRANS64 P0, [R0+URZ], R3 ;  /* 0x00000003000085a7 */ /* 0x000ea400080010ff */
[----:B--2---:R-:W-:Y:S05]  /*9700*/  @!P0 BRA `(.L_x_187) ;  /* 0xfffffffc00f08947 */ /* 0x004fea000383ffff */
[----:B------:R-:W-:Y:S05]  /*9710*/  BRA `(.L_x_188) ;  /* 0xffffffa000107947 */ /* 0x000fea000383ffff */
.L_x_65:
[----:B------:R-:W-:-:S07]  /*9720*/  MOV R0, UR5 ;  /* 0x0000000500007c02 */ /* 0x000fce0008000f00 */
.L_x_189:
[----:B-1----:R1:W2:Y:S02]  /*9730*/  SYNCS.PHASECHK.TRANS64.TRYWAIT P0, [R0+URZ], R3 ;  /* 0x00000003000075a7 */ /* 0x0022a400080011ff */
[----:B--2---:R-:W-:Y:S05]  /*9740*/  @!P0 NANOSLEEP.SYNCS 0x989680 ;  /* 0x009896800000895d */ /* 0x004fea0003900000 */
[----:B------:R-:W2:Y:S02]  /*9750*/  @!P0 SYNCS.PHASECHK.TRANS64 P0, [R0+URZ], R3 ;  /* 0x00000003000085a7 */ /* 0x000ea400080010ff */
[----:B--2---:R-:W-:Y:S05]  /*9760*/  @!P0 BRA `(.L_x_189) ;  /* 0xfffffffc00f08947 */ /* 0x004fea000383ffff */
[----:B------:R-:W-:Y:S05]  /*9770*/  BRA `(.L_x_190) ;  /* 0xffffffa0001c7947 */ /* 0x000fea000383ffff */
.L_x_66:
[----:B------:R-:W-:-:S07]  /*9780*/  MOV R0, UR5 ;  /* 0x0000000500007c02 */ /* 0x000fce0008000f00 */
.L_x_191:
[----:B-1----:R1:W2:Y:S02]  /*9790*/  SYNCS.PHASECHK.TRANS64.TRYWAIT P0, [R0+URZ], R3 ;  /* 0x00000003000075a7 */ /* 0x0022a400080011ff */
[----:B--2---:R-:W-:Y:S05]  /*97a0*/  @!P0 NANOSLEEP.SYNCS 0x989680 ;  /* 0x009896800000895d */ /* 0x004fea0003900000 */
[----:B------:R-:W2:Y:S02]  /*97b0*/  @!P0 SYNCS.PHASECHK.TRANS64 P0, [R0+URZ], R3 ;  /* 0x00000003000085a7 */ /* 0x000ea400080010ff */
[----:B--2---:R-:W-:Y:S05]  /*97c0*/  @!P0 BRA `(.L_x_191) ;  /* 0xfffffffc00f08947 */ /* 0x004fea000383ffff */
[----:B------:R-:W-:Y:S05]  /*97d0*/  BRA `(.L_x_192) ;  /* 0xffffffa000287947 */ /* 0x000fea000383ffff */
.L_x_67:
[----:B------:R-:W-:-:S07]  /*97e0*/  MOV R0, UR5 ;  /* 0x0000000500007c02 */ /* 0x000fce0008000f00 */
.L_x_193:
[----:B-1----:R1:W2:Y:S02]  /*97f0*/  SYNCS.PHASECHK.TRANS64.TRYWAIT P0, [R0+URZ], R3 ;  /* 0x00000003000075a7 */ /* 0x0022a400080011ff */
[----:B--2---:R-:W-:Y:S05]  /*9800*/  @!P0 NANOSLEEP.SYNCS 0x989680 ;  /* 0x009896800000895d */ /* 0x004fea0003900000 */
[----:B------:R-:W2:Y:S02]  /*9810*/  @!P0 SYNCS.PHASECHK.TRANS64 P0, [R0+URZ], R3 ;  /* 0x00000003000085a7 */ /* 0x000ea400080010ff */
[----:B--2---:R-:W-:Y:S05]  /*9820*/  @!P0 BRA `(.L_x_193) ;  /* 0xfffffffc00f08947 */ /* 0x004fea000383ffff */
[----:B------:R-:W-:Y:S05]  /*9830*/  BRA `(.L_x_194) ;  /* 0xffffffa000347947 */ /* 0x000fea000383ffff */
.L_x_68:
[----:B------:R-:W-:-:S07]  /*9840*/  MOV R0, UR5 ;  /* 0x0000000500007c02 */ /* 0x000fce0008000f00 */
.L_x_195:
[----:B-1----:R1:W2:Y:S02]  /*9850*/  SYNCS.PHASECHK.TRANS64.TRYWAIT P0, [R0+URZ], R3 ;  /* 0x00000003000075a7 */ /* 0x0022a400080011ff */
[----:B--2---:R-:W-:Y:S05]  /*9860*/  @!P0 NANOSLEEP.SYNCS 0x989680 ;  /* 0x009896800000895d */ /* 0x004fea0003900000 */
[----:B------:R-:W2:Y:S02]  /*9870*/  @!P0 SYNCS.PHASECHK.TRANS64 P0, [R0+URZ], R3 ;  /* 0x00000003000085a7 */ /* 0x000ea400080010ff */
[----:B--2---:R-:W-:Y:S05]  /*9880*/  @!P0 BRA `(.L_x_195) ;  /* 0xfffffffc00f08947 */ /* 0x004fea000383ffff */
[----:B------:R-:W-:Y:S05]  /*9890*/  BRA `(.L_x_196) ;  /* 0xffffffa000407947 */ /* 0x000fea000383ffff */
.L_x_69:
[----:B------:R-:W-:-:S07]  /*98a0*/  MOV R0, UR5 ;  /* 0x0000000500007c02 */ /* 0x000fce0008000f00 */
.L_x_197:
[----:B-1----:R1:W2:Y:S02]  /*98b0*/  SYNCS.PHASECHK.TRANS64.TRYWAIT P0, [R0+URZ], R3 ;  /* 0x00000003000075a7 */ /* 0x0022a400080011ff */
[----:B--2---:R-:W-:Y:S05]  /*98c0*/  @!P0 NANOSLEEP.SYNCS 0x989680 ;  /* 0x009896800000895d */ /* 0x004fea0003900000 */
[----:B------:R-:W2:Y:S02]  /*98d0*/  @!P0 SYNCS.PHASECHK.TRANS64 P0, [R0+URZ], R3 ;  /* 0x00000003000085a7 */ /* 0x000ea400080010ff */
[----:B--2---:R-:W-:Y:S05]  /*98e0*/  @!P0 BRA `(.L_x_197) ;  /* 0xfffffffc00f08947 */ /* 0x004fea000383ffff */
[----:B------:R-:W-:Y:S05]  /*98f0*/  BRA `(.L_x_198) ;  /* 0xffffffa0004c7947 */ /* 0x000fea000383ffff */
.L_x_70:
[----:B------:R-:W-:-:S07]  /*9900*/  MOV R0, UR5 ;  /* 0x0000000500007c02 */ /* 0x000fce0008000f00 */
.L_x_199:
[----:B-1----:R1:W2:Y:S02]  /*9910*/  SYNCS.PHASECHK.TRANS64.TRYWAIT P0, [R0+URZ], R3 ;  /* 0x00000003000075a7 */ /* 0x0022a400080011ff */
[----:B--2---:R-:W-:Y:S05]  /*9920*/  @!P0 NANOSLEEP.SYNCS 0x989680 ;  /* 0x009896800000895d */ /* 0x004fea0003900000 */
[----:B------:R-:W2:Y:S02]  /*9930*/  @!P0 SYNCS.PHASECHK.TRANS64 P0, [R0+URZ], R3 ;  /* 0x00000003000085a7 */ /* 0x000ea400080010ff */
[----:B--2---:R-:W-:Y:S05]  /*9940*/  @!P0 BRA `(.L_x_199) ;  /* 0xfffffffc00f08947 */ /* 0x004fea000383ffff */
[----:B------:R-:W-:Y:S05]  /*9950*/  BRA `(.L_x_200) ;  /* 0xffffffa000587947 */ /* 0x000fea000383ffff */
.L_x_71:
[----:B------:R-:W-:-:S07]  /*9960*/  MOV R0, UR5 ;  /* 0x0000000500007c02 */ /* 0x000fce0008000f00 */
.L_x_201:
[----:B-1----:R1:W2:Y:S02]  /*9970*/  SYNCS.PHASECHK.TRANS64.TRYWAIT P0, [R0+URZ], R3 ;  /* 0x00000003000075a7 */ /* 0x0022a400080011ff */
[----:B--2---:R-:W-:Y:S05]  /*9980*/  @!P0 NANOSLEEP.SYNCS 0x989680 ;  /* 0x009896800000895d */ /* 0x004fea0003900000 */
[----:B------:R-:W2:Y:S02]  /*9990*/  @!P0 SYNCS.PHASECHK.TRANS64 P0, [R0+URZ], R3 ;  /* 0x00000003000085a7 */ /* 0x000ea400080010ff */
[----:B--2---:R-:W-:Y:S05]  /*99a0*/  @!P0 BRA `(.L_x_201) ;  /* 0xfffffffc00f08947 */ /* 0x004fea000383ffff */
[----:B------:R-:W-:Y:S05]  /*99b0*/  BRA `(.L_x_202) ;  /* 0xffffffa000647947 */ /* 0x000fea000383ffff */
.L_x_72:
[----:B------:R-:W-:-:S07]  /*99c0*/  MOV R0, UR5 ;  /* 0x0000000500007c02 */ /* 0x000fce0008000f00 */
.L_x_203:
[----:B-1----:R1:W2:Y:S02]  /*99d0*/  SYNCS.PHASECHK.TRANS64.TRYWAIT P0, [R0+URZ], R3 ;  /* 0x00000003000075a7 */ /* 0x0022a400080011ff */
[----:B--2---:R-:W-:Y:S05]  /*99e0*/  @!P0 NANOSLEEP.SYNCS 0x989680 ;  /* 0x009896800000895d */ /* 0x004fea0003900000 */
[----:B------:R-:W2:Y:S02]  /*99f0*/  @!P0 SYNCS.PHASECHK.TRANS64 P0, [R0+URZ], R3 ;  /* 0x00000003000085a7 */ /* 0x000ea400080010ff */
[----:B--2---:R-:W-:Y:S05]  /*9a00*/  @!P0 BRA `(.L_x_203) ;  /* 0xfffffffc00f08947 */ /* 0x004fea000383ffff */
[----:B------:R-:W-:Y:S05]  /*9a10*/  BRA `(.L_x_204) ;  /* 0xffffffa000707947 */ /* 0x000fea000383ffff */
.L_x_73:
[----:B------:R-:W-:-:S07]  /*9a20*/  MOV R0, UR5 ;  /* 0x0000000500007c02 */ /* 0x000fce0008000f00 */
.L_x_205:
[----:B-1----:R1:W2:Y:S02]  /*9a30*/  SYNCS.PHASECHK.TRANS64.TRYWAIT P0, [R0+URZ], R3 ;  /* 0x00000003000075a7 */ /* 0x0022a400080011ff */
[----:B--2---:R-:W-:Y:S05]  /*9a40*/  @!P0 NANOSLEEP.SYNCS 0x989680 ;  /* 0x009896800000895d */ /* 0x004fea0003900000 */
[----:B------:R-:W2:Y:S02]  /*9a50*/  @!P0 SYNCS.PHASECHK.TRANS64 P0, [R0+URZ], R3 ;  /* 0x00000003000085a7 */ /* 0x000ea400080010ff */
[----:B--2---:R-:W-:Y:S05]  /*9a60*/  @!P0 BRA `(.L_x_205) ;  /* 0xfffffffc00f08947 */ /* 0x004fea000383ffff */
[----:B------:R-:W-:Y:S05]  /*9a70*/  BRA `(.L_x_206) ;  /* 0xffffffa0007c7947 */ /* 0x000fea000383ffff */
.L_x_74:
[----:B------:R-:W-:-:S07]  /*9a80*/  MOV R0, UR5 ;  /* 0x0000000500007c02 */ /* 0x000fce0008000f00 */
.L_x_207:
[----:B-1----:R1:W2:Y:S02]  /*9a90*/  SYNCS.PHASECHK.TRANS64.TRYWAIT P0, [R0+URZ], R3 ;  /* 0x00000003000075a7 */ /* 0x0022a400080011ff */
[----:B--2---:R-:W-:Y:S05]  /*9aa0*/  @!P0 NANOSLEEP.SYNCS 0x989680 ;  /* 0x009896800000895d */ /* 0x004fea0003900000 */
[----:B------:R-:W2:Y:S02]  /*9ab0*/  @!P0 SYNCS.PHASECHK.TRANS64 P0, [R0+URZ], R3 ;  /* 0x00000003000085a7 */ /* 0x000ea400080010ff */
[----:B--2---:R-:W-:Y:S05]  /*9ac0*/  @!P0 BRA `(.L_x_207) ;  /* 0xfffffffc00f08947 */ /* 0x004fea000383ffff */
[----:B------:R-:W-:Y:S05]  /*9ad0*/  BRA `(.L_x_208) ;  /* 0xffffffa000887947 */ /* 0x000fea000383ffff */
.L_x_75:
[----:B------:R-:W-:-:S07]  /*9ae0*/  MOV R0, UR5 ;  /* 0x0000000500007c02 */ /* 0x000fce0008000f00 */
.L_x_209:
[----:B-1----:R1:W2:Y:S02]  /*9af0*/  SYNCS.PHASECHK.TRANS64.TRYWAIT P0, [R0+URZ], R3 ;  /* 0x00000003000075a7 */ /* 0x0022a400080011ff */
[----:B--2---:R-:W-:Y:S05]  /*9b00*/  @!P0 NANOSLEEP.SYNCS 0x989680 ;  /* 0x009896800000895d */ /* 0x004fea0003900000 */
[----:B------:R-:W2:Y:S02]  /*9b10*/  @!P0 SYNCS.PHASECHK.TRANS64 P0, [R0+URZ], R3 ;  /* 0x00000003000085a7 */ /* 0x000ea400080010ff */
[----:B--2---:R-:W-:Y:S05]  /*9b20*/  @!P0 BRA `(.L_x_209) ;  /* 0xfffffffc00f08947 */ /* 0x004fea000383ffff */
[----:B------:R-:W-:Y:S05]  /*9b30*/  BRA `(.L_x_210) ;  /* 0xffffffa000947947 */ /* 0x000fea000383ffff */
.L_x_76:
[----:B------:R-:W-:-:S07]  /*9b40*/  MOV R0, UR5 ;  /* 0x0000000500007c02 */ /* 0x000fce0008000f00 */
.L_x_211:
[----:B-1----:R1:W2:Y:S02]  /*9b50*/  SYNCS.PHASECHK.TRANS64.TRYWAIT P0, [R0+URZ], R3 ;  /* 0x00000003000075a7 */ /* 0x0022a400080011ff */
[----:B--2---:R-:W-:Y:S05]  /*9b60*/  @!P0 NANOSLEEP.SYNCS 0x989680 ;  /* 0x009896800000895d */ /* 0x004fea0003900000 */
[----:B------:R-:W2:Y:S02]  /*9b70*/  @!P0 SYNCS.PHASECHK.TRANS64 P0, [R0+URZ], R3 ;  /* 0x00000003000085a7 */ /* 0x000ea400080010ff */
[----:B--2---:R-:W-:Y:S05]  /*9b80*/  @!P0 BRA `(.L_x_211) ;  /* 0xfffffffc00f08947 */ /* 0x004fea000383ffff */
[----:B------:R-:W-:Y:S05]  /*9b90*/  BRA `(.L_x_212) ;  /* 0xffffffa000a07947 */ /* 0x000fea000383ffff */
.L_x_79:
[----:B--2---:R2:W3:Y:S02]  /*9ba0*/  SYNCS.PHASECHK.TRANS64.TRYWAIT P0, [R2+URZ+0x2b0], R4 ;  /* 0x0002b004020075a7 */ /* 0x0044e400080011ff */
[----:B---3--:R-:W-:Y:S05]  /*9bb0*/  @!P0 NANOSLEEP.SYNCS 0x989680 ;  /* 0x009896800000895d */ /* 0x008fea0003900000 */
[----:B------:R-:W3:Y:S02]  /*9bc0*/  @!P0 SYNCS.PHASECHK.TRANS64 P0, [R2+URZ+0x2b0], R4 ;  /* 0x0002b004020085a7 */ /* 0x000ee400080010ff */
[----:B---3--:R-:W-:Y:S05]  /*9bd0*/  @!P0 BRA `(.L_x_79) ;  /* 0xfffffffc00f08947 */ /* 0x008fea000383ffff */
[----:B------:R-:W-:Y:S05]  /*9be0*/  BRA `(.L_x_213) ;  /* 0xffffffa000fc7947 */ /* 0x000fea000383ffff */
.L_x_80:
[----:B------:R-:W-:-:S07]  /*9bf0*/  MOV R2, UR4 ;  /* 0x0000000400027c02 */ /* 0x000fce0008000f00 */
.L_x_214:
[----:B--2---:R2:W3:Y:S02]  /*9c00*/  SYNCS.PHASECHK.TRANS64.TRYWAIT P0, [R2+URZ+0x260], R5 ;  /* 0x00026005020075a7 */ /* 0x0044e400080011ff */
[----:B---3--:R-:W-:Y:S05]  /*9c10*/  @!P0 NANOSLEEP.SYNCS 0x989680 ;  /* 0x009896800000895d */ /* 0x008fea0003900000 */
[----:B------:R-:W3:Y:S02]  /*9c20*/  @!P0 SYNCS.PHASECHK.TRANS64 P0, [R2+URZ+0x260], R5 ;  /* 0x00026005020085a7 */ /* 0x000ee400080010ff */
[----:B---3--:R-:W-:Y:S05]  /*9c30*/  @!P0 BRA `(.L_x_214) ;  /* 0xfffffffc00f08947 */ /* 0x008fea000383ffff */
[----:B------:R-:W-:Y:S05]  /*9c40*/  BRA `(.L_x_215) ;  /* 0xffffffa4000c7947 */ /* 0x000fea000383ffff */
.L_x_81:
[----:B--2---:R2:W3:Y:S02]  /*9c50*/  SYNCS.PHASECHK.TRANS64.TRYWAIT P1, [R2+URZ+0x250], R4 ;  /* 0x00025004020075a7 */ /* 0x0044e400080211ff */
[----:B---3--:R-:W-:Y:S05]  /*9c60*/  @!P1 NANOSLEEP.SYNCS 0x989680 ;  /* 0x009896800000995d */ /* 0x008fea0003900000 */
[----:B------:R-:W3:Y:S02]  /*9c70*/  @!P1 SYNCS.PHASECHK.TRANS64 P1, [R2+URZ+0x250], R4 ;  /* 0x00025004020095a7 */ /* 0x000ee400080210ff */
[----:B---3--:R-:W-:Y:S05]  /*9c80*/  @!P1 BRA `(.L_x_81) ;  /* 0xfffffffc00f09947 */ /* 0x008fea000383ffff */
[----:B------:R-:W-:Y:S05]  /*9c90*/  BRA `(.L_x_216) ;  /* 0xffffffa4003c7947 */ /* 0x000fea000383ffff */
.L_x_84:
[----:B------:R-:W-:-:S07]  /*9ca0*/  MOV R0, UR4 ;  /* 0x0000000400007c02 */ /* 0x000fce0008000f00 */
.L_x_217:
[----:B--2---:R2:W3:Y:S02]  /*9cb0*/  SYNCS.PHASECHK.TRANS64.TRYWAIT P0, [R0+URZ+0x260], R2 ;  /* 0x00026002000075a7 */ /* 0x0044e400080011ff */
[----:B---3--:R-:W-:Y:S05]  /*9cc0*/  @!P0 NANOSLEEP.SYNCS 0x989680 ;  /* 0x009896800000895d */ /* 0x008fea0003900000 */
[----:B------:R-:W3:Y:S02]  /*9cd0*/  @!P0 SYNCS.PHASECHK.TRANS64 P0, [R0+URZ+0x260], R2 ;  /* 0x00026002000085a7 */ /* 0x000ee400080010ff */
[----:B---3--:R-:W-:Y:S05]  /*9ce0*/  @!P0 BRA `(.L_x_217) ;  /* 0xfffffffc00f08947 */ /* 0x008fea000383ffff */
[----:B------:R-:W-:Y:S05]  /*9cf0*/  BRA `(.L_x_83) ;  /* 0xffffffa400907947 */ /* 0x000fea000383ffff */
.L_x_91:
[----:B-1----:R1:W2:Y:S02]  /*9d00*/  SYNCS.PHASECHK.TRANS64.TRYWAIT P1, [R0+URZ+0x250], R2 ;  /* 0x00025002000075a7 */ /* 0x0022a400080211ff */
[----:B--2---:R-:W-:Y:S05]  /*9d10*/  @!P1 NANOSLEEP.SYNCS 0x989680 ;  /* 0x009896800000995d */ /* 0x004fea0003900000 */
[----:B------:R-:W2:Y:S02]  /*9d20*/  @!P1 SYNCS.PHASECHK.TRANS64 P1, [R0+URZ+0x250], R2 ;  /* 0x00025002000095a7 */ /* 0x000ea400080210ff */
[----:B--2---:R-:W-:Y:S05]  /*9d30*/  @!P1 BRA `(.L_x_91) ;  /* 0xfffffffc00f09947 */ /* 0x004fea000383ffff */
[----:B------:R-:W-:Y:S05]  /*9d40*/  BRA `(.L_x_218) ;  /* 0xffffffa800ec7947 */ /* 0x000fea000383ffff */
.L_x_92:
[----:B------:R-:W-:-:S07]  /*9d50*/  MOV R2, UR19 ;  /* 0x0000001300027c02 */ /* 0x000fce0008000f00 */
.L_x_219:
[----:B-1----:R1:W2:Y:S02]  /*9d60*/  SYNCS.PHASECHK.TRANS64.TRYWAIT P0, [R2+URZ+0x290], R0 ;  /* 0x00029000020075a7 */ /* 0x0022a400080011ff */
[----:B--2---:R-:W-:Y:S05]  /*9d70*/  @!P0 NANOSLEEP.SYNCS 0x989680 ;  /* 0x009896800000895d */ /* 0x004fea0003900000 */
[----:B------:R-:W2:Y:S02]  /*9d80*/  @!P0 SYNCS.PHASECHK.TRANS64 P0, [R2+URZ+0x290], R0 ;  /* 0x00029000020085a7 */ /* 0x000ea400080010ff */
[----:B--2---:R-:W-:Y:S05]  /*9d90*/  @!P0 BRA `(.L_x_219) ;  /* 0xfffffffc00f08947 */ /* 0x004fea000383ffff */
[----:B------:R-:W-:Y:S05]  /*9da0*/  BRA `(.L_x_220) ;  /* 0xffffffac00207947 */ /* 0x000fea000383ffff */
.L_x_95:
[----:B------:R-:W-:Y:S07]  /*9db0*/  MOV R0, UR6 ;  /* 0x0000000600007c02 */ /* 0x000fee0008000f00 */
.L_x_221:
[----:B-1----:R1:W2:Y:S02]  /*9dc0*/  SYNCS.PHASECHK.TRANS64.TRYWAIT P0, [R0+URZ], R2 ;  /* 0x00000002000075a7 */ /* 0x0022a400080011ff */
[----:B--2---:R-:W-:Y:S05]  /*9dd0*/  @!P0 NANOSLEEP.SYNCS 0x989680 ;  /* 0x009896800000895d */ /* 0x004fea0003900000 */
[----:B------:R-:W2:Y:S02]  /*9de0*/  @!P0 SYNCS.PHASECHK.TRANS64 P0, [R0+URZ], R2 ;  /* 0x00000002000085a7 */ /* 0x000ea400080010ff */
[----:B--2---:R-:W-:Y:S05]  /*9df0*/  @!P0 BRA `(.L_x_221) ;  /* 0xfffffffc00f08947 */ /* 0x004fea000383ffff */
[----:B------:R-:W-:Y:S05]  /*9e00*/  BRA `(.L_x_94) ;  /* 0xffffffac00587947 */ /* 0x000fea000383ffff */
.L_x_98:
[----:B------:R-:W-:-:S07]  /*9e10*/  MOV R0, UR4 ;  /* 0x0000000400007c02 */ /* 0x000fce0008000f00 */
.L_x_222:
[----:B--2---:R2:W4:Y:S02]  /*9e20*/  SYNCS.PHASECHK.TRANS64.TRYWAIT P0, [R0+URZ], R2 ;  /* 0x00000002000075a7 */ /* 0x00452400080011ff */
[----:B----4-:R-:W-:Y:S05]  /*9e30*/  @!P0 NANOSLEEP.SYNCS 0x989680 ;  /* 0x009896800000895d */ /* 0x010fea0003900000 */
[----:B------:R-:W4:Y:S02]  /*9e40*/  @!P0 SYNCS.PHASECHK.TRANS64 P0, [R0+URZ], R2 ;  /* 0x00000002000085a7 */ /* 0x000f2400080010ff */
[----:B----4-:R-:W-:Y:S05]  /*9e50*/  @!P0 BRA `(.L_x_222) ;  /* 0xfffffffc00f08947 */ /* 0x010fea000383ffff */
[----:B------:R-:W-:Y:S05]  /*9e60*/  BRA `(.L_x_223) ;  /* 0xffffffac00f87947 */ /* 0x000fea000383ffff */
.L_x_99:
[----:B------:R-:W-:-:S07]  /*9e70*/  MOV R0, UR5 ;  /* 0x0000000500007c02 */ /* 0x000fce0008000f00 */
.L_x_224:
[----:B-1----:R1:W2:Y:S02]  /*9e80*/  SYNCS.PHASECHK.TRANS64.TRYWAIT P0, [R0+URZ], R3 ;  /* 0x00000003000075a7 */ /* 0x0022a400080011ff */
[----:B--2---:R-:W-:Y:S05]  /*9e90*/  @!P0 NANOSLEEP.SYNCS 0x989680 ;  /* 0x009896800000895d */ /* 0x004fea0003900000 */
[----:B------:R-:W2:Y:S02]  /*9ea0*/  @!P0 SYNCS.PHASECHK.TRANS64 P0, [R0+URZ], R3 ;  /* 0x00000003000085a7 */ /* 0x000ea400080010ff */
[----:B--2---:R-:W-:Y:S05]  /*9eb0*/  @!P0 BRA `(.L_x_224) ;  /* 0xfffffffc00f08947 */ /* 0x004fea000383ffff */
[----:B------:R-:W-:Y:S05]  /*9ec0*/  BRA `(.L_x_225) ;  /* 0xffffffb000047947 */ /* 0x000fea000383ffff */
.L_x_100:
[----:B------:R-:W-:-:S07]  /*9ed0*/  MOV R0, UR5 ;  /* 0x0000000500007c02 */ /* 0x000fce0008000f00 */
.L_x_226:
[----:B-1----:R1:W2:Y:S02]  /*9ee0*/  SYNCS.PHASECHK.TRANS64.TRYWAIT P0, [R0+URZ], R3 ;  /* 0x00000003000075a7 */ /* 0x0022a400080011ff */
[----:B--2---:R-:W-:Y:S05]  /*9ef0*/  @!P0 NANOSLEEP.SYNCS 0x989680 ;  /* 0x009896800000895d */ /* 0x004fea0003900000 */
[----:B------:R-:W2:Y:S02]  /*9f00*/  @!P0 SYNCS.PHASECHK.TRANS64 P0, [R0+URZ], R3 ;  /* 0x00000003000085a7 */ /* 0x000ea400080010ff */
[----:B--2---:R-:W-:Y:S05]  /*9f10*/  @!P0 BRA `(.L_x_226) ;  /* 0xfffffffc00f08947 */ /* 0x004fea000383ffff */
[----:B------:R-:W-:Y:S05]  /*9f20*/  BRA `(.L_x_227) ;  /* 0xffffffb000107947 */ /* 0x000fea000383ffff */
.L_x_101:
[----:B-1----:R-:W-:-:S07]  /*9f30*/  MOV R0, UR4 ;  /* 0x0000000400007c02 */ /* 0x002fce0008000f00 */
.L_x_228:
[----:B-1----:R1:W2:Y:S02]  /*9f40*/  SYNCS.PHASECHK.TRANS64.TRYWAIT P0, [R0+URZ], R2 ;  /* 0x00000002000075a7 */ /* 0x0022a400080011ff */
[----:B--2---:R-:W-:Y:S05]  /*9f50*/  @!P0 NANOSLEEP.SYNCS 0x989680 ;  /* 0x009896800000895d */ /* 0x004fea0003900000 */
[----:B------:R-:W2:Y:S02]  /*9f60*/  @!P0 SYNCS.PHASECHK.TRANS64 P0, [R0+URZ], R2 ;  /* 0x00000002000085a7 */ /* 0x000ea400080010ff */
[----:B--2---:R-:W-:Y:S05]  /*9f70*/  @!P0 BRA `(.L_x_228) ;  /* 0xfffffffc00f08947 */ /* 0x004fea000383ffff */
[----:B------:R-:W-:Y:S05]  /*9f80*/  BRA `(.L_x_229) ;  /* 0xffffffb0001c7947 */ /* 0x000fea000383ffff */
.L_x_106:
[----:B--2---:R2:W3:Y:S02]  /*9f90*/  SYNCS.PHASECHK.TRANS64.TRYWAIT P0, [R8+URZ+0x250], R0 ;  /* 0x00025000080075a7 */ /* 0x0044e400080011ff */
[----:B---3--:R-:W-:Y:S05]  /*9fa0*/  @!P0 NANOSLEEP.SYNCS 0x989680 ;  /* 0x009896800000895d */ /* 0x008fea0003900000 */
[----:B------:R-:W3:Y:S02]  /*9fb0*/  @!P0 SYNCS.PHASECHK.TRANS64 P0, [R8+URZ+0x250], R0 ;  /* 0x00025000080085a7 */ /* 0x000ee400080010ff */
[----:B---3--:R-:W-:Y:S05]  /*9fc0*/  @!P0 BRA `(.L_x_106) ;  /* 0xfffffffc00f08947 */ /* 0x008fea000383ffff */
[----:B------:R-:W-:Y:S05]  /*9fd0*/  BRA `(.L_x_230) ;  /* 0xffffffb400487947 */ /* 0x000fea000383ffff */
.L_x_109:
[----:B--2---:R-:W-:Y:S07]  /*9fe0*/  MOV R0, UR21 ;  /* 0x0000001500007c02 */ /* 0x004fee0008000f00 */
.L_x_231:
[----:B--2---:R2:W3:Y:S02]  /*9ff0*/  SYNCS.PHASECHK.TRANS64.TRYWAIT P1, [R0+URZ+0x248], R2 ;  /* 0x00024802000075a7 */ /* 0x0044e400080211ff */
[----:B---3--:R-:W-:Y:S05]  /*a000*/  @!P1 NANOSLEEP.SYNCS 0x989680 ;  /* 0x009896800000995d */ /* 0x008fea0003900000 */
[----:B------:R-:W3:Y:S02]  /*a010*/  @!P1 SYNCS.PHASECHK.TRANS64 P1, [R0+URZ+0x248], R2 ;  /* 0x00024802000095a7 */ /* 0x000ee400080210ff */
[----:B---3--:R-:W-:Y:S05]  /*a020*/  @!P1 BRA `(.L_x_231) ;  /* 0xfffffffc00f09947 */ /* 0x008fea000383ffff */
[----:B------:R-:W-:Y:S05]  /*a030*/  BRA `(.L_x_108) ;  /* 0xffffffb800c47947 */ /* 0x000fea000383ffff */
.L_x_112:
[----:B--2---:R-:W-:Y:S07]  /*a040*/  MOV R0, UR21 ;  /* 0x0000001500007c02 */ /* 0x004fee0008000f00 */
.L_x_232:
[----:B--2---:R2:W3:Y:S02]  /*a050*/  SYNCS.PHASECHK.TRANS64.TRYWAIT P0, [R0+URZ+0x230], R4 ;  /* 0x00023004000075a7 */ /* 0x0044e400080011ff */
[----:B---3--:R-:W-:Y:S05]  /*a060*/  @!P0 NANOSLEEP.SYNCS 0x989680 ;  /* 0x009896800000895d */ /* 0x008fea0003900000 */
[----:B------:R-:W3:Y:S02]  /*a070*/  @!P0 SYNCS.PHASECHK.TRANS64 P0, [R0+URZ+0x230], R4 ;  /* 0x00023004000085a7 */ /* 0x000ee400080010ff */
[----:B---3--:R-:W-:Y:S05]  /*a080*/  @!P0 BRA `(.L_x_232) ;  /* 0xfffffffc00f08947 */ /* 0x008fea000383ffff */
[----:B------:R-:W-:Y:S05]  /*a090*/  BRA `(.L_x_233) ;  /* 0xffffffbc001c7947 */ /* 0x000fea000383ffff */
.L_x_113:
[----:B------:R-:W-:Y:S07]  /*a0a0*/  MOV R0, UR21 ;  /* 0x0000001500007c02 */ /* 0x000fee0008000f00 */
.L_x_234:
[----:B--2---:R2:W3:Y:S02]  /*a0b0*/  SYNCS.PHASECHK.TRANS64.TRYWAIT P0, [R0+URZ+0x238], R4 ;  /* 0x00023804000075a7 */ /* 0x0044e400080011ff */
[----:B---3--:R-:W-:Y:S05]  /*a0c0*/  @!P0 NANOSLEEP.SYNCS 0x989680 ;  /* 0x009896800000895d */ /* 0x008fea0003900000 */
[----:B------:R-:W3:Y:S02]  /*a0d0*/  @!P0 SYNCS.PHASECHK.TRANS64 P0, [R0+URZ+0x238], R4 ;  /* 0x00023804000085a7 */ /* 0x000ee400080010ff */
[----:B---3--:R-:W-:Y:S05]  /*a0e0*/  @!P0 BRA `(.L_x_234) ;  /* 0xfffffffc00f08947 */ /* 0x008fea000383ffff */
[----:B------:R-:W-:Y:S05]  /*a0f0*/  BRA `(.L_x_235) ;  /* 0xffffffbc00607947 */ /* 0x000fea000383ffff */
.L_x_115:
[----:B------:R-:W-:-:S07]  /*a100*/  MOV R0, UR21 ;  /* 0x0000001500007c02 */ /* 0x000fce0008000f00 */
.L_x_236:
[----:B---3--:R3:W4:Y:S02]  /*a110*/  SYNCS.PHASECHK.TRANS64.TRYWAIT P0, [R0+URZ+0x230], R2 ;  /* 0x00023002000075a7 */ /* 0x00872400080011ff */
[----:B----4-:R-:W-:Y:S05]  /*a120*/  @!P0 NANOSLEEP.SYNCS 0x989680 ;  /* 0x009896800000895d */ /* 0x010fea0003900000 */
[----:B------:R-:W4:Y:S02]  /*a130*/  @!P0 SYNCS.PHASECHK.TRANS64 P0, [R0+URZ+0x230], R2 ;  /* 0x00023002000085a7 */ /* 0x000f2400080010ff */
[----:B----4-:R-:W-:Y:S05]  /*a140*/  @!P0 BRA `(.L_x_236) ;  /* 0xfffffffc00f08947 */ /* 0x010fea000383ffff */
[----:B------:R-:W-:Y:S05]  /*a150*/  BRA `(.L_x_237) ;  /* 0xffffffbc00d47947 */ /* 0x000fea000383ffff */
.L_x_117:
[----:B-1----:R1:W2:Y:S02]  /*a160*/  SYNCS.PHASECHK.TRANS64.TRYWAIT P0, [R3+URZ+0x250], R0 ;  /* 0x00025000030075a7 */ /* 0x0022a400080011ff */
[----:B--2---:R-:W-:Y:S05]  /*a170*/  @!P0 NANOSLEEP.SYNCS 0x989680 ;  /* 0x009896800000895d */ /* 0x004fea0003900000 */
[----:B------:R-:W2:Y:S02]  /*a180*/  @!P0 SYNCS.PHASECHK.TRANS64 P0, [R3+URZ+0x250], R0 ;  /* 0x00025000030085a7 */ /* 0x000ea400080010ff */
[----:B--2---:R-:W-:Y:S05]  /*a190*/  @!P0 BRA `(.L_x_117) ;  /* 0xfffffffc00f08947 */ /* 0x004fea000383ffff */
[----:B------:R-:W-:Y:S05]  /*a1a0*/  BRA `(.L_x_238) ;  /* 0xffffffc000947947 */ /* 0x000fea000383ffff */
.L_x_128:
[----:B-1----:R1:W2:Y:S02]  /*a1b0*/  SYNCS.PHASECHK.TRANS64.TRYWAIT P1, [R3+URZ+0x220], R0 ;  /* 0x00022000030075a7 */ /* 0x0022a400080211ff */
[----:B--2---:R-:W-:Y:S05]  /*a1c0*/  @!P1 NANOSLEEP.SYNCS 0x989680 ;  /* 0x009896800000995d */ /* 0x004fea0003900000 */
[----:B------:R-:W2:Y:S02]  /*a1d0*/  @!P1 SYNCS.PHASECHK.TRANS64 P1, [R3+URZ+0x220], R0 ;  /* 0x00022000030095a7 */ /* 0x000ea400080210ff */
[----:B--2---:R-:W-:Y:S05]  /*a1e0*/  @!P1 BRA `(.L_x_128) ;  /* 0xfffffffc00f09947 */ /* 0x004fea000383ffff */
[----:B------:R-:W-:Y:S05]  /*a1f0*/  BRA `(.L_x_127) ;  /* 0xffffffd000047947 */ /* 0x000fea000383ffff */
.L_x_130:
[----:B-1----:R1:W2:Y:S02]  /*a200*/  SYNCS.PHASECHK.TRANS64.TRYWAIT P0, [R43+URZ+0x270], R4 ;  /* 0x000270042b0075a7 */ /* 0x0022a400080011ff */
[----:B--2---:R-:W-:Y:S05]  /*a210*/  @!P0 NANOSLEEP.SYNCS 0x989680 ;  /* 0x009896800000895d */ /* 0x004fea0003900000 */
[----:B------:R-:W2:Y:S02]  /*a220*/  @!P0 SYNCS.PHASECHK.TRANS64 P0, [R43+URZ+0x270], R4 ;  /* 0x000270042b0085a7 */ /* 0x000ea400080010ff */
[----:B--2---:R-:W-:Y:S05]  /*a230*/  @!P0 BRA `(.L_x_130) ;  /* 0xfffffffc00f08947 */ /* 0x004fea000383ffff */
[----:B------:R-:W-:Y:S05]  /*a240*/  BRA `(.L_x_129) ;  /* 0xffffffd000587947 */ /* 0x000fea000383ffff */
.L_x_138:
[----:B--2---:R2:W3:Y:S02]  /*a250*/  SYNCS.PHASECHK.TRANS64.TRYWAIT P0, [R3+URZ+0x220], R0 ;  /* 0x00022000030075a7 */ /* 0x0044e400080011ff */
[----:B---3--:R-:W-:Y:S05]  /*a260*/  @!P0 NANOSLEEP.SYNCS 0x989680 ;  /* 0x009896800000895d */ /* 0x008fea0003900000 */
[----:B------:R-:W3:Y:S02]  /*a270*/  @!P0 SYNCS.PHASECHK.TRANS64 P0, [R3+URZ+0x220], R0 ;  /* 0x00022000030085a7 */ /* 0x000ee400080010ff */
[----:B---3--:R-:W-:Y:S05]  /*a280*/  @!P0 BRA `(.L_x_138) ;  /* 0xfffffffc00f08947 */ /* 0x008fea000383ffff */
[----:B------:R-:W-:Y:S05]  /*a290*/  BRA `(.L_x_137) ;  /* 0xffffffdc004c7947 */ /* 0x000fea000383ffff */
        .weak           $__internal_0_$__cuda_sm10x_tcgen05_guardrail_trap_col_being_dealloced_not_returned_by_alloc
        .type           $__internal_0_$__cuda_sm10x_tcgen05_guardrail_trap_col_being_dealloced_not_returned_by_alloc,@function
        .size           $__internal_0_$__cuda_sm10x_tcgen05_guardrail_trap_col_being_dealloced_not_returned_by_alloc,($__internal_1_$__cuda_sm10x_tcgen05_guardrail_trap_phase_invalid_during_alloc - $__internal_0_$__cuda_sm10x_tcgen05_guardrail_trap_col_being_dealloced_not_returned_by_alloc)
$__internal_0_$__cuda_sm10x_tcgen05_guardrail_trap_col_being_dealloced_not_returned_by_alloc:
[----:B------:R-:W-:Y:S05]  /*a2a0*/  BPT.TRAP 0x1 ;  /* 0x000000040000795c */ /* 0x000fea0000300000 */
[----:B------:R-:W-:-:S04]  /*a2b0*/  HFMA2 R3, -RZ, RZ, 0, 0 ;  /* 0x00000000ff037431 */ /* 0x000fc800000001ff */
[----:B------:R-:W-:Y:S05]  /*a2c0*/  RET.REL.NODEC R2 `(_ZN7cutlass13device_kernelINS_4gemm6kernel13GemmUniversalIN4cute5tupleIJiiiiEEENS1_10collective13CollectiveMmaINS1_35MainloopSm100TmaUmmaWarpSpecializedILi34ELi2ELi4ENS5_IJNS4_1CILi8EEENSA_ILi1EEESC_EEEEENS5_IJNSA_ILi64EEENSA_ILi128EEENSA_ILi32EEEEEEaNS5_IJlSC_lEEEaSJ_NS4_8TiledMMAINS4_8MMA_AtomIJNS4_15SM100_MMA_S8_SSIaaiLi64ELi128ELNS4_4UMMA5MajorE0ELSO_0ELNSN_8SaturateE0EEEEEENS4_6LayoutINS5_IJSC_SC_SC_EEENS5_IJNSA_ILi0EEESU_SU_EEEEENS5_IJNS4_10UnderscoreESX_SX_EEEEENS4_13SM90_TMA_LOADENS4_14ComposedLayoutINS4_7SwizzleILi1ELi4ELi3EEENS4_18smem_ptr_flag_bitsILi8EEENSS_INS5_IJSB_SH_EEENS5_IJSH_SC_EEEEEEEvNS4_8identityENS4_23SM90_TMA_LOAD_MULTICASTES19_vS1A_EENS_8epilogue10collective18CollectiveEpilogueINS1D_23Sm100TmaWarpSpecializedILi2ELi2ELi32ELb0ELb0EEEJSI_NS5_IJNSS_ISF_SC_EES1I_EEEaSJ_aSJ_NS1D_6fusion15FusionCallbacksIS1H_NS1K_17LinearCombinationIaiaiLNS_15FloatRoundStyleE2EEESI_S1J_JEEENS4_5SM1004TMEM4LOAD26SM100_TMEM_LOAD_16dp32b32xES10_NS11_INS12_ILi2ELi4ELi3EEES15_NSS_INS5_IJSB_SF_EEENS5_IJSF_SC_EEEEEEENS4_39AutoVectorizingCopyWithAssumedAlignmentILi128EEENS4_14SM90_TMA_STOREES1Y_S20_S20_EEEvvEEEEvNT_6ParamsE) ;  /* 0xffffff5c024c7950 */ /* 0x000fea0003c3ffff */
        .weak           $__internal_1_$__cuda_sm10x_tcgen05_guardrail_trap_phase_invalid_during_alloc
        .type           $__internal_1_$__cuda_sm10x_tcgen05_guardrail_trap_phase_invalid_during_alloc,@function
        .size           $__internal_1_$__cuda_sm10x_tcgen05_guardrail_trap_phase_invalid_during_alloc,($__internal_2_$__cuda_sm10x_tcgen05_guardrail_trap_unallocated_columns_being_dealloced - $__internal_1_$__cuda_sm10x_tcgen05_guardrail_trap_phase_invalid_during_alloc)
$__internal_1_$__cuda_sm10x_tcgen05_guardrail_trap_phase_invalid_during_alloc:
[----:B------:R-:W-:Y:S05]  /*a2d0*/  BPT.TRAP 0x1 ;  /* 0x000000040000795c */ /* 0x000fea0000300000 */
[----:B------:R-:W-:-:S04]  /*a2e0*/  MOV R5, 0x0 ;  /* 0x0000000000057802 */ /* 0x000fc80000000f00 */
[----:B------:R-:W-:Y:S05]  /*a2f0*/  RET.REL.NODEC R4 `(_ZN7cutlass13device_kernelINS_4gemm6kernel13GemmUniversalIN4cute5tupleIJiiiiEEENS1_10collective13CollectiveMmaINS1_35MainloopSm100TmaUmmaWarpSpecializedILi34ELi2ELi4ENS5_IJNS4_1CILi8EEENSA_ILi1EEESC_EEEEENS5_IJNSA_ILi64EEENSA_ILi128EEENSA_ILi32EEEEEEaNS5_IJlSC_lEEEaSJ_NS4_8TiledMMAINS4_8MMA_AtomIJNS4_15SM100_MMA_S8_SSIaaiLi64ELi128ELNS4_4UMMA5MajorE0ELSO_0ELNSN_8SaturateE0EEEEEENS4_6LayoutINS5_IJSC_SC_SC_EEENS5_IJNSA_ILi0EEESU_SU_EEEEENS5_IJNS4_10UnderscoreESX_SX_EEEEENS4_13SM90_TMA_LOADENS4_14ComposedLayoutINS4_7SwizzleILi1ELi4ELi3EEENS4_18smem_ptr_flag_bitsILi8EEENSS_INS5_IJSB_SH_EEENS5_IJSH_SC_EEEEEEEvNS4_8identityENS4_23SM90_TMA_LOAD_MULTICASTES19_vS1A_EENS_8epilogue10collective18CollectiveEpilogueINS1D_23Sm100TmaWarpSpecializedILi2ELi2ELi32ELb0ELb0EEEJSI_NS5_IJNSS_ISF_SC_EES1I_EEEaSJ_aSJ_NS1D_6fusion15FusionCallbacksIS1H_NS1K_17LinearCombinationIaiaiLNS_15FloatRoundStyleE2EEESI_S1J_JEEENS4_5SM1004TMEM4LOAD26SM100_TMEM_LOAD_16dp32b32xES10_NS11_INS12_ILi2ELi4ELi3EEES15_NSS_INS5_IJSB_SF_EEENS5_IJSF_SC_EEEEEEENS4_39AutoVectorizingCopyWithAssumedAlignmentILi128EEENS4_14SM90_TMA_STOREES1Y_S20_S20_EEEvvEEEEvNT_6ParamsE) ;  /* 0xffffff5c04407950 */ /* 0x000fea0003c3ffff */
        .weak           $__internal_2_$__cuda_sm10x_tcgen05_guardrail_trap_unallocated_columns_being_dealloced
        .type           $__internal_2_$__cuda_sm10x_tcgen05_guardrail_trap_unallocated_columns_being_dealloced,@function
        .size           $__internal_2_$__cuda_sm10x_tcgen05_guardrail_trap_unallocated_columns_being_dealloced,(.L_x_240 - $__internal_2_$__cuda_sm10x_tcgen05_guardrail_trap_unallocated_columns_being_dealloced)
$__internal_2_$__cuda_sm10x_tcgen05_guardrail_trap_unallocated_columns_being_dealloced:
[----:B------:R-:W-:Y:S05]  /*a300*/  BPT.TRAP 0x1 ;  /* 0x000000040000795c */ /* 0x000fea0000300000 */
[----:B------:R-:W-:-:S04]  /*a310*/  HFMA2 R3, -RZ, RZ, 0, 0 ;  /* 0x00000000ff037431 */ /* 0x000fc800000001ff */
[----:B------:R-:W-:Y:S05]  /*a320*/  RET.REL.NODEC R2 `(_ZN7cutlass13device_kernelINS_4gemm6kernel13GemmUniversalIN4cute5tupleIJiiiiEEENS1_10collective13CollectiveMmaINS1_35MainloopSm100TmaUmmaWarpSpecializedILi34ELi2ELi4ENS5_IJNS4_1CILi8EEENSA_ILi1EEESC_EEEEENS5_IJNSA_ILi64EEENSA_ILi128EEENSA_ILi32EEEEEEaNS5_IJlSC_lEEEaSJ_NS4_8TiledMMAINS4_8MMA_AtomIJNS4_15SM100_MMA_S8_SSIaaiLi64ELi128ELNS4_4UMMA5MajorE0ELSO_0ELNSN_8SaturateE0EEEEEENS4_6LayoutINS5_IJSC_SC_SC_EEENS5_IJNSA_ILi0EEESU_SU_EEEEENS5_IJNS4_10UnderscoreESX_SX_EEEEENS4_13SM90_TMA_LOADENS4_14ComposedLayoutINS4_7SwizzleILi1ELi4ELi3EEENS4_18smem_ptr_flag_bitsILi8EEENSS_INS5_IJSB_SH_EEENS5_IJSH_SC_EEEEEEEvNS4_8identityENS4_23SM90_TMA_LOAD_MULTICASTES19_vS1A_EENS_8epilogue10collective18CollectiveEpilogueINS1D_23Sm100TmaWarpSpecializedILi2ELi2ELi32ELb0ELb0EEEJSI_NS5_IJNSS_ISF_SC_EES1I_EEEaSJ_aSJ_NS1D_6fusion15FusionCallbacksIS1H_NS1K_17LinearCombinationIaiaiLNS_15FloatRoundStyleE2EEESI_S1J_JEEENS4_5SM1004TMEM4LOAD26SM100_TMEM_LOAD_16dp32b32xES10_NS11_INS12_ILi2ELi4ELi3EEES15_NSS_INS5_IJSB_SF_EEENS5_IJSF_SC_EEEEEEENS4_39AutoVectorizingCopyWithAssumedAlignmentILi128EEENS4_14SM90_TMA_STOREES1Y_S20_S20_EEEvvEEEEvNT_6ParamsE) ;  /* 0xffffff5c02347950 */ /* 0x000fea0003c3ffff */
.L_x_239:
[----:B------:R-:W-:-:S00]  /*a330*/  BRA `(.L_x_239) ;  /* 0xfffffffc00fc7947 */ /* 0x000fc0000383ffff */
[----:B------:R-:W-:-:S00]  /*a340*/  NOP ;  /* 0x0000000000007918 */ /* 0x000fc00000000000 */
        /* <DEDUP_REMOVED lines=11> */
.L_x_240:


//--------------------- .nv.global.init           --------------------------
	.section	.nv.global.init,"aw",@progbits
.nv.global.init:
	.type		$str$27,@object
	.size		$str$27,($str$28 - $str$27)
$str$27:
        /*0000*/ 	.byte	0x28, 0x61, 0x64, 0x64, 0x72, 0x65, 0x73, 0x73, 0x20, 0x26, 0x20, 0x6d, 0x61, 0x73, 0x6b, 0x29
        /*0010*/ 	.byte	0x20, 0x3d, 0x3d, 0x20, 0x30, 0x00
	.type		$str$28,@object
	.size		$str$28,($str$26 - $str$28)
$str$28:
        /*0016*/ 	.byte	0x2f, 0x74, 0x6d, 0x70, 0x2f, 0x63, 0x75, 0x74, 0x6c, 0x61, 0x73, 0x73, 0x5f, 0x73, 0x77, 0x65
        /*0026*/ 	.byte	0x65, 0x70, 0x5f, 0x73, 0x72, 0x63, 0x2f, 0x69, 0x6e, 0x63, 0x6c, 0x75, 0x64, 0x65, 0x2f, 0x63
        /*0036*/ 	.byte	0x75, 0x74, 0x65, 0x2f, 0x70, 0x6f, 0x69, 0x6e, 0x74, 0x65, 0x72, 0x5f, 0x66, 0x6c, 0x61, 0x67
        /*0046*/ 	.byte	0x67, 0x65, 0x64, 0x2e, 0x68, 0x70, 0x70, 0x00
	.type		$str$26,@object
	.size		$str$26,($str$25 - $str$26)
$str$26:
        /*004e*/ 	.byte	0x2f, 0x74, 0x6d, 0x70, 0x2f, 0x63, 0x75, 0x74, 0x6c, 0x61, 0x73, 0x73, 0x5f, 0x73, 0x77, 0x65
        /*005e*/ 	.byte	0x65, 0x70, 0x5f, 0x73, 0x72, 0x63, 0x2f, 0x69, 0x6e, 0x63, 0x6c, 0x75, 0x64, 0x65, 0x2f, 0x63
        /*006e*/ 	.byte	0x75, 0x74, 0x65, 0x2f, 0x61, 0x74, 0x6f, 0x6d, 0x2f, 0x63, 0x6f, 0x70, 0x79, 0x5f, 0x74, 0x72
        /*007e*/ 	.byte	0x61, 0x69, 0x74, 0x73, 0x5f, 0x73, 0x6d, 0x31, 0x30, 0x30, 0x2e, 0x68, 0x70, 0x70, 0x00
	.type		$str$25,@object
	.size		$str$25,(__unnamed_1 - $str$25)
$str$25:
        /*008d*/ 	.byte	0x28, 0x28, 0x75, 0x69, 0x6e, 0x74, 0x33, 0x32, 0x5f, 0x74, 0x28, 0x74, 0x68, 0x72, 0x65, 0x61
        /*009d*/ 	.byte	0x64, 0x49, 0x64, 0x78, 0x2e, 0x78, 0x29, 0x20, 0x2f, 0x20, 0x33, 0x32, 0x29, 0x20, 0x25, 0x20
        /*00ad*/ 	.byte	0x34, 0x29, 0x20, 0x3d, 0x3d, 0x20, 0x28, 0x28, 0x28, 0x74, 0x6d, 0x65, 0x6d, 0x5f, 0x61, 0x64
        /*00bd*/ 	.byte	0x64, 0x72, 0x20, 0x3e, 0x3e, 0x20, 0x31, 0x36, 0x29, 0x20, 0x2f, 0x20, 0x33, 0x32, 0x29, 0x20
        /*00cd*/ 	.byte	0x25, 0x20, 0x34, 0x29, 0x00
	.type		__unnamed_1,@object
	.size		__unnamed_1,(__unnamed_2 - __unnamed_1)
__unnamed_1:
        /*00d2*/ 	.byte	0x61, 0x75, 0x74, 0x6f, 0x20, 0x63, 0x75, 0x74, 0x65, 0x3a, 0x3a, 0x61, 0x73, 0x5f, 0x70, 0x6f
        /* <DEDUP_REMOVED lines=24> */
        /*0262*/ 	.byte	0x00
	.type		__unnamed_2,@object
	.size		__unnamed_2,(.L_2 - __unnamed_2)
__unnamed_2:
        /* <DEDUP_REMOVED lines=41> */
.L_2:


//--------------------- .nv.shared._ZN7cutlass13device_kernelINS_4gemm6kernel13GemmUniversalIN4cute5tupleIJiiiiEEENS1_10collective13CollectiveMmaINS1_35MainloopSm100TmaUmmaWarpSpecializedILi34ELi2ELi4ENS5_IJNS4_1CILi8EEENSA_ILi1EEESC_EEEEENS5_IJNSA_ILi64EEENSA_ILi128EEENSA_ILi32EEEEEEaNS5_IJlSC_lEEEaSJ_NS4_8TiledMMAINS4_8MMA_AtomIJNS4_15SM100_MMA_S8_SSIaaiLi64ELi128ELNS4_4UMMA5MajorE0ELSO_0ELNSN_8SaturateE0EEEEEENS4_6LayoutINS5_IJSC_SC_SC_EEENS5_IJNSA_ILi0EEESU_SU_EEEEENS5_IJNS4_10UnderscoreESX_SX_EEEEENS4_13SM90_TMA_LOADENS4_14ComposedLayoutINS4_7SwizzleILi1ELi4ELi3EEENS4_18smem_ptr_flag_bitsILi8EEENSS_INS5_IJSB_SH_EEENS5_IJSH_SC_EEEEEEEvNS4_8identityENS4_23SM90_TMA_LOAD_MULTICASTES19_vS1A_EENS_8epilogue10collective18CollectiveEpilogueINS1D_23Sm100TmaWarpSpecializedILi2ELi2ELi32ELb0ELb0EEEJSI_NS5_IJNSS_ISF_SC_EES1I_EEEaSJ_aSJ_NS1D_6fusion15FusionCallbacksIS1H_NS1K_17LinearCombinationIaiaiLNS_15FloatRoundStyleE2EEESI_S1J_JEEENS4_5SM1004TMEM4LOAD26SM100_TMEM_LOAD_16dp32b32xES10_NS11_INS12_ILi2ELi4ELi3EEES15_NSS_INS5_IJSB_SF_EEENS5_IJSF_SC_EEEEEEENS4_39AutoVectorizingCopyWithAssumedAlignmentILi128EEENS4_14SM90_TMA_STOREES1Y_S20_S20_EEEvvEEEEvNT_6ParamsE --------------------------
	.section	.nv.shared._ZN7cutlass13device_kernelINS_4gemm6kernel13GemmUniversalIN4cute5tupleIJiiiiEEENS1_10collective13CollectiveMmaINS1_35MainloopSm100TmaUmmaWarpSpecializedILi34ELi2ELi4ENS5_IJNS4_1CILi8EEENSA_ILi1EEESC_EEEEENS5_IJNSA_ILi64EEENSA_ILi128EEENSA_ILi32EEEEEEaNS5_IJlSC_lEEEaSJ_NS4_8TiledMMAINS4_8MMA_AtomIJNS4_15SM100_MMA_S8_SSIaaiLi64ELi128ELNS4_4UMMA5MajorE0ELSO_0ELNSN_8SaturateE0EEEEEENS4_6LayoutINS5_IJSC_SC_SC_EEENS5_IJNSA_ILi0EEESU_SU_EEEEENS5_IJNS4_10UnderscoreESX_SX_EEEEENS4_13SM90_TMA_LOADENS4_14ComposedLayoutINS4_7SwizzleILi1ELi4ELi3EEENS4_18smem_ptr_flag_bitsILi8EEENSS_INS5_IJSB_SH_EEENS5_IJSH_SC_EEEEEEEvNS4_8identityENS4_23SM90_TMA_LOAD_MULTICASTES19_vS1A_EENS_8epilogue10collective18CollectiveEpilogueINS1D_23Sm100TmaWarpSpecializedILi2ELi2ELi32ELb0ELb0EEEJSI_NS5_IJNSS_ISF_SC_EES1I_EEEaSJ_aSJ_NS1D_6fusion15FusionCallbacksIS1H_NS1K_17LinearCombinationIaiaiLNS_15FloatRoundStyleE2EEESI_S1J_JEEENS4_5SM1004TMEM4LOAD26SM100_TMEM_LOAD_16dp32b32xES10_NS11_INS12_ILi2ELi4ELi3EEES15_NSS_INS5_IJSB_SF_EEENS5_IJSF_SC_EEEEEEENS4_39AutoVectorizingCopyWithAssumedAlignmentILi128EEENS4_14SM90_TMA_STOREES1Y_S20_S20_EEEvvEEEEvNT_6ParamsE,"aw",@nobits
	.sectionflags	@""
	.align	16
	.zero		1024


//--------------------- .nv.shared.reserved.0     --------------------------
	.section	.nv.shared.reserved.0,"aw",@nobits
	.weak		__nv_reservedSMEM_offset_0_alias
	.size		__nv_reservedSMEM_offset_0_alias, 0, 64
	.other		__nv_reservedSMEM_offset_0_alias,@"STO_CUDA_RESERVED_SHARED STV_DEFAULT"
__nv_reservedSMEM_offset_0_alias:
	.zero		0
.nv.shared.reserved.0:
	.zero		64
	.weak		__nv_reservedSMEM_tcgen05_partition
	.type		__nv_reservedSMEM_tcgen05_partition,@object
	.size		__nv_reservedSMEM_tcgen05_partition,(.L_0 - __nv_reservedSMEM_tcgen05_partition)
__nv_reservedSMEM_tcgen05_partition:
	.zero		32
.L_0:


//--------------------- .nv.global                --------------------------
	.section	.nv.global,"aw",@nobits
.nv.global:
	.type		_ZN40_INTERNAL_6508e4e1_4_k_cu_2624b5f7_297564cute1_E,@object
	.size		_ZN40_INTERNAL_6508e4e1_4_k_cu_2624b5f7_297564cute1_E,(_ZN40_INTERNAL_6508e4e1_4_k_cu_2624b5f7_297564cuda3std3__45__cpo6cbeginE - _ZN40_INTERNAL_6508e4e1_4_k_cu_2624b5f7_297564cute1_E)
_ZN40_INTERNAL_6508e4e1_4_k_cu_2624b5f7_297564cute1_E:
	.zero		1
	.type		_ZN40_INTERNAL_6508e4e1_4_k_cu_2624b5f7_297564cuda3std3__45__cpo6cbeginE,@object
	.size		_ZN40_INTERNAL_6508e4e1_4_k_cu_2624b5f7_297564cuda3std3__45__cpo6cbeginE,(_ZN40_INTERNAL_6508e4e1_4_k_cu_2624b5f7_297564cuda3std3__48in_placeE - _ZN40_INTERNAL_6508e4e1_4_k_cu_2624b5f7_297564cuda3std3__45__cpo6cbeginE)
_ZN40_INTERNAL_6508e4e1_4_k_cu_2624b5f7_297564cuda3std3__45__cpo6cbeginE:
	.zero		1
	.type		_ZN40_INTERNAL_6508e4e1_4_k_cu_2624b5f7_297564cuda3std3__48in_placeE,@object
	.size		_ZN40_INTERNAL_6508e4e1_4_k_cu_2624b5f7_297564cuda3std3__48in_placeE,(_ZN40_INTERNAL_6508e4e1_4_k_cu_2624b5f7_297564cuda3std6ranges3__45__cpo9iter_moveE - _ZN40_INTERNAL_6508e4e1_4_k_cu_2624b5f7_297564cuda3std3__48in_placeE)
_ZN40_INTERNAL_6508e4e1_4_k_cu_2624b5f7_297564cuda3std3__48in_placeE:
	.zero		1
	.type		_ZN40_INTERNAL_6508e4e1_4_k_cu_2624b5f7_297564cuda3std6ranges3__45__cpo9iter_moveE,@object
	.size		_ZN40_INTERNAL_6508e4e1_4_k_cu_2624b5f7_297564cuda3std6ranges3__45__cpo9iter_moveE,(_ZN40_INTERNAL_6508e4e1_4_k_cu_2624b5f7_297564cuda3std3__45__cpo5beginE - _ZN40_INTERNAL_6508e4e1_4_k_cu_2624b5f7_297564cuda3std6ranges3__45__cpo9iter_moveE)
_ZN40_INTERNAL_6508e4e1_4_k_cu_2624b5f7_297564cuda3std6ranges3__45__cpo9iter_moveE:
	.zero		1
	.type		_ZN40_INTERNAL_6508e4e1_4_k_cu_2624b5f7_297564cuda3std3__45__cpo5beginE,@object
	.size		_ZN40_INTERNAL_6508e4e1_4_k_cu_2624b5f7_297564cuda3std3__45__cpo5beginE,(_ZN40_INTERNAL_6508e4e1_4_k_cu_2624b5f7_297564cuda3std3__442_GLOBAL__N__6508e4e1_4_k_cu_2624b5f7_297566ignoreE - _ZN40_INTERNAL_6508e4e1_4_k_cu_2624b5f7_297564cuda3std3__45__cpo5beginE)
_ZN40_INTERNAL_6508e4e1_4_k_cu_2624b5f7_297564cuda3std3__45__cpo5beginE:
	.zero		1
	.type		_ZN40_INTERNAL_6508e4e1_4_k_cu_2624b5f7_297564cuda3std3__442_GLOBAL__N__6508e4e1_4_k_cu_2624b5f7_297566ignoreE,@object
	.size		_ZN40_INTERNAL_6508e4e1_4_k_cu_2624b5f7_297564cuda3std3__442_GLOBAL__N__6508e4e1_4_k_cu_2624b5f7_297566ignoreE,(_ZN40_INTERNAL_6508e4e1_4_k_cu_2624b5f7_297564cute7productE - _ZN40_INTERNAL_6508e4e1_4_k_cu_2624b5f7_297564cuda3std3__442_GLOBAL__N__6508e4e1_4_k_cu_2624b5f7_297566ignoreE)
_ZN40_INTERNAL_6508e4e1_4_k_cu_2624b5f7_297564cuda3std3__442_GLOBAL__N__6508e4e1_4_k_cu_2624b5f7_297566ignoreE:
	.zero		1
	.type		_ZN40_INTERNAL_6508e4e1_4_k_cu_2624b5f7_297564cute7productE,@object
	.size		_ZN40_INTERNAL_6508e4e1_4_k_cu_2624b5f7_297564cute7productE,(_ZN40_INTERNAL_6508e4e1_4_k_cu_2624b5f7_297564cuda3std3__45__cpo3endE - _ZN40_INTERNAL_6508e4e1_4_k_cu_2624b5f7_297564cute7productE)
_ZN40_INTERNAL_6508e4e1_4_k_cu_2624b5f7_297564cute7productE:
	.zero		1
	.type		_ZN40_INTERNAL_6508e4e1_4_k_cu_2624b5f7_297564cuda3std3__45__cpo3endE,@object
	.size		_ZN40_INTERNAL_6508e4e1_4_k_cu_2624b5f7_297564cuda3std3__45__cpo3endE,(_ZN40_INTERNAL_6508e4e1_4_k_cu_2624b5f7_297564cuda3std3__419piecewise_constructE - _ZN40_INTERNAL_6508e4e1_4_k_cu_2624b5f7_297564cuda3std3__45__cpo3endE)
_ZN40_INTERNAL_6508e4e1_4_k_cu_2624b5f7_297564cuda3std3__45__cpo3endE:
	.zero		1
	.type		_ZN40_INTERNAL_6508e4e1_4_k_cu_2624b5f7_297564cuda3std3__419piecewise_constructE,@object
	.size		_ZN40_INTERNAL_6508e4e1_4_k_cu_2624b5f7_297564cuda3std3__419piecewise_constructE,(_ZN40_INTERNAL_6508e4e1_4_k_cu_2624b5f7_297564cuda3std3__45__cpo4cendE - _ZN40_INTERNAL_6508e4e1_4_k_cu_2624b5f7_297564cuda3std3__419piecewise_constructE)
_ZN40_INTERNAL_6508e4e1_4_k_cu_2624b5f7_297564cuda3std3__419piecewise_constructE:
	.zero		1
	.type		_ZN40_INTERNAL_6508e4e1_4_k_cu_2624b5f7_297564cuda3std3__45__cpo4cendE,@object
	.size		_ZN40_INTERNAL_6508e4e1_4_k_cu_2624b5f7_297564cuda3std3__45__cpo4cendE,(_ZN40_INTERNAL_6508e4e1_4_k_cu_2624b5f7_297564cuda3std6ranges3__45__cpo4swapE - _ZN40_INTERNAL_6508e4e1_4_k_cu_2624b5f7_297564cuda3std3__45__cpo4cendE)
_ZN40_INTERNAL_6508e4e1_4_k_cu_2624b5f7_297564cuda3std3__45__cpo4cendE:
	.zero		1
	.type		_ZN40_INTERNAL_6508e4e1_4_k_cu_2624b5f7_297564cuda3std6ranges3__45__cpo4swapE,@object
	.size		_ZN40_INTERNAL_6508e4e1_4_k_cu_2624b5f7_297564cuda3std6ranges3__45__cpo4swapE,(.L_10 - _ZN40_INTERNAL_6508e4e1_4_k_cu_2624b5f7_297564cuda3std6ranges3__45__cpo4swapE)
_ZN40_INTERNAL_6508e4e1_4_k_cu_2624b5f7_297564cuda3std6ranges3__45__cpo4swapE:
	.zero		1
.L_10:


//--------------------- .nv.constant0._ZN7cutlass13device_kernelINS_4gemm6kernel13GemmUniversalIN4cute5tupleIJiiiiEEENS1_10collective13CollectiveMmaINS1_35MainloopSm100TmaUmmaWarpSpecializedILi34ELi2ELi4ENS5_IJNS4_1CILi8EEENSA_ILi1EEESC_EEEEENS5_IJNSA_ILi64EEENSA_ILi128EEENSA_ILi32EEEEEEaNS5_IJlSC_lEEEaSJ_NS4_8TiledMMAINS4_8MMA_AtomIJNS4_15SM100_MMA_S8_SSIaaiLi64ELi128ELNS4_4UMMA5MajorE0ELSO_0ELNSN_8SaturateE0EEEEEENS4_6LayoutINS5_IJSC_SC_SC_EEENS5_IJNSA_ILi0EEESU_SU_EEEEENS5_IJNS4_10UnderscoreESX_SX_EEEEENS4_13SM90_TMA_LOADENS4_14ComposedLayoutINS4_7SwizzleILi1ELi4ELi3EEENS4_18smem_ptr_flag_bitsILi8EEENSS_INS5_IJSB_SH_EEENS5_IJSH_SC_EEEEEEEvNS4_8identityENS4_23SM90_TMA_LOAD_MULTICASTES19_vS1A_EENS_8epilogue10collective18CollectiveEpilogueINS1D_23Sm100TmaWarpSpecializedILi2ELi2ELi32ELb0ELb0EEEJSI_NS5_IJNSS_ISF_SC_EES1I_EEEaSJ_aSJ_NS1D_6fusion15FusionCallbacksIS1H_NS1K_17LinearCombinationIaiaiLNS_15FloatRoundStyleE2EEESI_S1J_JEEENS4_5SM1004TMEM4LOAD26SM100_TMEM_LOAD_16dp32b32xES10_NS11_INS12_ILi2ELi4ELi3EEES15_NSS_INS5_IJSB_SF_EEENS5_IJSF_SC_EEEEEEENS4_39AutoVectorizingCopyWithAssumedAlignmentILi128EEENS4_14SM90_TMA_STOREES1Y_S20_S20_EEEvvEEEEvNT_6ParamsE --------------------------
	.section	.nv.constant0._ZN7cutlass13device_kernelINS_4gemm6kernel13GemmUniversalIN4cute5tupleIJiiiiEEENS1_10collective13CollectiveMmaINS1_35MainloopSm100TmaUmmaWarpSpecializedILi34ELi2ELi4ENS5_IJNS4_1CILi8EEENSA_ILi1EEESC_EEEEENS5_IJNSA_ILi64EEENSA_ILi128EEENSA_ILi32EEEEEEaNS5_IJlSC_lEEEaSJ_NS4_8TiledMMAINS4_8MMA_AtomIJNS4_15SM100_MMA_S8_SSIaaiLi64ELi128ELNS4_4UMMA5MajorE0ELSO_0ELNSN_8SaturateE0EEEEEENS4_6LayoutINS5_IJSC_SC_SC_EEENS5_IJNSA_ILi0EEESU_SU_EEEEENS5_IJNS4_10UnderscoreESX_SX_EEEEENS4_13SM90_TMA_LOADENS4_14ComposedLayoutINS4_7SwizzleILi1ELi4ELi3EEENS4_18smem_ptr_flag_bitsILi8EEENSS_INS5_IJSB_SH_EEENS5_IJSH_SC_EEEEEEEvNS4_8identityENS4_23SM90_TMA_LOAD_MULTICASTES19_vS1A_EENS_8epilogue10collective18CollectiveEpilogueINS1D_23Sm100TmaWarpSpecializedILi2ELi2ELi32ELb0ELb0EEEJSI_NS5_IJNSS_ISF_SC_EES1I_EEEaSJ_aSJ_NS1D_6fusion15FusionCallbacksIS1H_NS1K_17LinearCombinationIaiaiLNS_15FloatRoundStyleE2EEESI_S1J_JEEENS4_5SM1004TMEM4LOAD26SM100_TMEM_LOAD_16dp32b32xES10_NS11_INS12_ILi2ELi4ELi3EEES15_NSS_INS5_IJSB_SF_EEENS5_IJSF_SC_EEEEEEENS4_39AutoVectorizingCopyWithAssumedAlignmentILi128EEENS4_14SM90_TMA_STOREES1Y_S20_S20_EEEvvEEEEvNT_6ParamsE,"a",@progbits
	.sectionflags	@""
	.align	4
.nv.constant0._ZN7cutlass13device_kernelINS_4gemm6kernel13GemmUniversalIN4cute5tupleIJiiiiEEENS1_10collective13CollectiveMmaINS1_35MainloopSm100TmaUmmaWarpSpecializedILi34ELi2ELi4ENS5_IJNS4_1CILi8EEENSA_ILi1EEESC_EEEEENS5_IJNSA_ILi64EEENSA_ILi128EEENSA_ILi32EEEEEEaNS5_IJlSC_lEEEaSJ_NS4_8TiledMMAINS4_8MMA_AtomIJNS4_15SM100_MMA_S8_SSIaaiLi64ELi128ELNS4_4UMMA5MajorE0ELSO_0ELNSN_8SaturateE0EEEEEENS4_6LayoutINS5_IJSC_SC_SC_EEENS5_IJNSA_ILi0EEESU_SU_EEEEENS5_IJNS4_10UnderscoreESX_SX_EEEEENS4_13SM90_TMA_LOADENS4_14ComposedLayoutINS4_7SwizzleILi1ELi4ELi3EEENS4_18smem_ptr_flag_bitsILi8EEENSS_INS5_IJSB_SH_EEENS5_IJSH_SC_EEEEEEEvNS4_8identityENS4_23SM90_TMA_LOAD_MULTICASTES19_vS1A_EENS_8epilogue10collective18CollectiveEpilogueINS1D_23Sm100TmaWarpSpecializedILi2ELi2ELi32ELb0ELb0EEEJSI_NS5_IJNSS_ISF_SC_EES1I_EEEaSJ_aSJ_NS1D_6fusion15FusionCallbacksIS1H_NS1K_17LinearCombinationIaiaiLNS_15FloatRoundStyleE2EEESI_S1J_JEEENS4_5SM1004TMEM4LOAD26SM100_TMEM_LOAD_16dp32b32xES10_NS11_INS12_ILi2ELi4ELi3EEES15_NSS_INS5_IJSB_SF_EEENS5_IJSF_SC_EEEEEEENS4_39AutoVectorizingCopyWithAssumedAlignmentILi128EEENS4_14SM90_TMA_STOREES1Y_S20_S20_EEEvvEEEEvNT_6ParamsE:
	.zero		2944


//--------------------- SYMBOLS --------------------------

	.type		.nv.reservedSmem.offset0,@object
	.size		.nv.reservedSmem.offset0,0x4
	.type		.nv.reservedSmem.cap,@object
	.size		.nv.reservedSmem.cap,0x4
	.type		__assertfail,@function
